	.target	sm_100a

	.elftype	@"ET_EXEC"


//--------------------- .note.nv.tkinfo           --------------------------
	.section	.note.nv.tkinfo,"",@"SHT_NOTE"
	.sectionflags	@"SHF_NOTE_NV_TKINFO"
	.tkinfo
        /*0018*/ 	.word	0x00000002
        /*0030*/ 	.string	""
        /*0030*/ 	.string	"ptxas"
        /*0030*/ 	.string	"Cuda compilation tools, release 13.0, V13.0.88"
        /*0030*/ 	.string	"Build cuda_13.0.r13.0/compiler.36424714_0"
        /*0030*/ 	.string	"-arch sm_100a -m 64 "



//--------------------- .note.nv.cuinfo           --------------------------
	.section	.note.nv.cuinfo,"",@"SHT_NOTE"
	.sectionflags	@"SHF_NOTE_NV_CUINFO"
        /*0018*/ 	.short	0x0002
        /*001a*/ 	.short	0x0064
        /*001c*/ 	.short	0x0082
	.zero		2


//--------------------- .nv.info                  --------------------------
	.section	.nv.info,"",@"SHT_CUDA_INFO"
	.align	4


	//----- nvinfo : EIATTR_REGCOUNT
	.align		4
        /*0000*/ 	.byte	0x04, 0x2f
        /*0002*/ 	.short	(.L_12 - .L_11)
	.align		4
.L_11:
        /*0004*/ 	.word	index@(_ZN7cutlass13device_kernelIN5flash19enable_sm80_to_sm89INS1_16FlashAttnFwdSm80INS1_25CollectiveMainloopFwdSm80ILi8ELi2ELb0EN4cute5tupleIJNS5_1CILi128EEENS7_ILi64EEENS7_ILi192EEEEEELi192ENS_6half_tEfNS_4arch4Sm80ELb1ELb0ELb1ELb1ELb1ELb1ELb1ELb0EEENS1_21CollectiveEpilogueFwdINS6_IJS8_SA_S9_EEENS6_IJNS7_ILi1EEESI_SI_EEESC_SE_Li256ELb1ELb1ELb0ELb0EEENS1_19SingleTileSchedulerILb1ELb0ELb1ELi128EEEEEEEEEvNT_6ParamsE)
        /*0008*/ 	.word	0x00000004


	//----- nvinfo : EIATTR_FRAME_SIZE
	.align		4
.L_12:
        /*000c*/ 	.byte	0x04, 0x11
        /*000e*/ 	.short	(.L_14 - .L_13)
	.align		4
.L_13:
        /*0010*/ 	.word	index@(_ZN7cutlass13device_kernelIN5flash19enable_sm80_to_sm89INS1_16FlashAttnFwdSm80INS1_25CollectiveMainloopFwdSm80ILi8ELi2ELb0EN4cute5tupleIJNS5_1CILi128EEENS7_ILi64EEENS7_ILi192EEEEEELi192ENS_6half_tEfNS_4arch4Sm80ELb1ELb0ELb1ELb1ELb1ELb1ELb1ELb0EEENS1_21CollectiveEpilogueFwdINS6_IJS8_SA_S9_EEENS6_IJNS7_ILi1EEESI_SI_EEESC_SE_Li256ELb1ELb1ELb0ELb0EEENS1_19SingleTileSchedulerILb1ELb0ELb1ELi128EEEEEEEEEvNT_6ParamsE)
        /*0014*/ 	.word	0x00000000


	//----- nvinfo : EIATTR_REGCOUNT
	.align		4
.L_14:
        /*0018*/ 	.byte	0x04, 0x2f
        /*001a*/ 	.short	(.L_16 - .L_15)
	.align		4
.L_15:
        /*001c*/ 	.word	index@(_ZN7cutlass13device_kernelIN5flash19enable_sm80_to_sm89INS1_16FlashAttnFwdSm80INS1_25CollectiveMainloopFwdSm80ILi8ELi2ELb0EN4cute5tupleIJNS5_1CILi128EEENS7_ILi64EEENS7_ILi192EEEEEELi192ENS_6half_tEfNS_4arch4Sm80ELb1ELb0ELb1ELb1ELb1ELb0ELb1ELb0EEENS1_21CollectiveEpilogueFwdINS6_IJS8_SA_S9_EEENS6_IJNS7_ILi1EEESI_SI_EEESC_SE_Li256ELb1ELb1ELb0ELb0EEENS1_19SingleTileSchedulerILb1ELb0ELb1ELi128EEEEEEEEEvNT_6ParamsE)
        /*0020*/ 	.word	0x00000004


	//----- nvinfo : EIATTR_FRAME_SIZE
	.align		4
.L_16:
        /*0024*/ 	.byte	0x04, 0x11
        /*0026*/ 	.short	(.L_18 - .L_17)
	.align		4
.L_17:
        /*0028*/ 	.word	index@(_ZN7cutlass13device_kernelIN5flash19enable_sm80_to_sm89INS1_16FlashAttnFwdSm80INS1_25CollectiveMainloopFwdSm80ILi8ELi2ELb0EN4cute5tupleIJNS5_1CILi128EEENS7_ILi64EEENS7_ILi192EEEEEELi192ENS_6half_tEfNS_4arch4Sm80ELb1ELb0ELb1ELb1ELb1ELb0ELb1ELb0EEENS1_21CollectiveEpilogueFwdINS6_IJS8_SA_S9_EEENS6_IJNS7_ILi1EEESI_SI_EEESC_SE_Li256ELb1ELb1ELb0ELb0EEENS1_19SingleTileSchedulerILb1ELb0ELb1ELi128EEEEEEEEEvNT_6ParamsE)
        /*002c*/ 	.word	0x00000000


	//----- nvinfo : EIATTR_REGCOUNT
	.align		4
.L_18:
        /*0030*/ 	.byte	0x04, 0x2f
        /*0032*/ 	.short	(.L_20 - .L_19)
	.align		4
.L_19:
        /*0034*/ 	.word	index@(_ZN7cutlass13device_kernelIN5flash19enable_sm80_to_sm89INS1_16FlashAttnFwdSm80INS1_25CollectiveMainloopFwdSm80ILi8ELi2ELb0EN4cute5tupleIJNS5_1CILi128EEENS7_ILi64EEENS7_ILi192EEEEEELi192ENS_6half_tEfNS_4arch4Sm80ELb1ELb0ELb1ELb0ELb1ELb0ELb1ELb0EEENS1_21CollectiveEpilogueFwdINS6_IJS8_SA_S9_EEENS6_IJNS7_ILi1EEESI_SI_EEESC_SE_Li256ELb0ELb1ELb0ELb0EEENS1_30DynamicPersistentTileSchedulerILi256ELi256ELb0ELb1ELb0EEEEEEEEEvNT_6ParamsE)
        /*0038*/ 	.word	0x00000004


	//----- nvinfo : EIATTR_FRAME_SIZE
	.align		4
.L_20:
        /*003c*/ 	.byte	0x04, 0x11
        /*003e*/ 	.short	(.L_22 - .L_21)
	.align		4
.L_21:
        /*0040*/ 	.word	index@(_ZN7cutlass13device_kernelIN5flash19enable_sm80_to_sm89INS1_16FlashAttnFwdSm80INS1_25CollectiveMainloopFwdSm80ILi8ELi2ELb0EN4cute5tupleIJNS5_1CILi128EEENS7_ILi64EEENS7_ILi192EEEEEELi192ENS_6half_tEfNS_4arch4Sm80ELb1ELb0ELb1ELb0ELb1ELb0ELb1ELb0EEENS1_21CollectiveEpilogueFwdINS6_IJS8_SA_S9_EEENS6_IJNS7_ILi1EEESI_SI_EEESC_SE_Li256ELb0ELb1ELb0ELb0EEENS1_30DynamicPersistentTileSchedulerILi256ELi256ELb0ELb1ELb0EEEEEEEEEvNT_6ParamsE)
        /*0044*/ 	.word	0x00000000


	//----- nvinfo : EIATTR_REGCOUNT
	.align		4
.L_22:
        /*0048*/ 	.byte	0x04, 0x2f
        /*004a*/ 	.short	(.L_24 - .L_23)
	.align		4
.L_23:
        /*004c*/ 	.word	index@(_ZN7cutlass13device_kernelIN5flash19enable_sm80_to_sm89INS1_16FlashAttnFwdSm80INS1_25CollectiveMainloopFwdSm80ILi8ELi2ELb0EN4cute5tupleIJNS5_1CILi128EEENS7_ILi64EEENS7_ILi192EEEEEELi192ENS_6half_tEfNS_4arch4Sm80ELb0ELb1ELb1ELb1ELb1ELb1ELb1ELb0EEENS1_21CollectiveEpilogueFwdINS6_IJS8_SA_S9_EEENS6_IJNS7_ILi1EEESI_SI_EEESC_SE_Li256ELb1ELb1ELb0ELb0EEENS1_19SingleTileSchedulerILb1ELb0ELb1ELi128EEEEEEEEEvNT_6ParamsE)
        /*0050*/ 	.word	0x00000004


	//----- nvinfo : EIATTR_FRAME_SIZE
	.align		4
.L_24:
        /*0054*/ 	.byte	0x04, 0x11
        /*0056*/ 	.short	(.L_26 - .L_25)
	.align		4
.L_25:
        /*0058*/ 	.word	index@(_ZN7cutlass13device_kernelIN5flash19enable_sm80_to_sm89INS1_16FlashAttnFwdSm80INS1_25CollectiveMainloopFwdSm80ILi8ELi2ELb0EN4cute5tupleIJNS5_1CILi128EEENS7_ILi64EEENS7_ILi192EEEEEELi192ENS_6half_tEfNS_4arch4Sm80ELb0ELb1ELb1ELb1ELb1ELb1ELb1ELb0EEENS1_21CollectiveEpilogueFwdINS6_IJS8_SA_S9_EEENS6_IJNS7_ILi1EEESI_SI_EEESC_SE_Li256ELb1ELb1ELb0ELb0EEENS1_19SingleTileSchedulerILb1ELb0ELb1ELi128EEEEEEEEEvNT_6ParamsE)
        /*005c*/ 	.word	0x00000000


	//----- nvinfo : EIATTR_REGCOUNT
	.align		4
.L_26:
        /*0060*/ 	.byte	0x04, 0x2f
        /*0062*/ 	.short	(.L_28 - .L_27)
	.align		4
.L_27:
        /*0064*/ 	.word	index@(_ZN7cutlass13device_kernelIN5flash19enable_sm80_to_sm89INS1_16FlashAttnFwdSm80INS1_25CollectiveMainloopFwdSm80ILi8ELi2ELb0EN4cute5tupleIJNS5_1CILi128EEENS7_ILi64EEENS7_ILi192EEEEEELi192ENS_6half_tEfNS_4arch4Sm80ELb0ELb1ELb1ELb1ELb1ELb0ELb1ELb0EEENS1_21CollectiveEpilogueFwdINS6_IJS8_SA_S9_EEENS6_IJNS7_ILi1EEESI_SI_EEESC_SE_Li256ELb1ELb1ELb0ELb0EEENS1_19SingleTileSchedulerILb1ELb0ELb1ELi128EEEEEEEEEvNT_6ParamsE)
        /*0068*/ 	.word	0x00000004


	//----- nvinfo : EIATTR_FRAME_SIZE
	.align		4
.L_28:
        /*006c*/ 	.byte	0x04, 0x11
        /*006e*/ 	.short	(.L_30 - .L_29)
	.align		4
.L_29:
        /*0070*/ 	.word	index@(_ZN7cutlass13device_kernelIN5flash19enable_sm80_to_sm89INS1_16FlashAttnFwdSm80INS1_25CollectiveMainloopFwdSm80ILi8ELi2ELb0EN4cute5tupleIJNS5_1CILi128EEENS7_ILi64EEENS7_ILi192EEEEEELi192ENS_6half_tEfNS_4arch4Sm80ELb0ELb1ELb1ELb1ELb1ELb0ELb1ELb0EEENS1_21CollectiveEpilogueFwdINS6_IJS8_SA_S9_EEENS6_IJNS7_ILi1EEESI_SI_EEESC_SE_Li256ELb1ELb1ELb0ELb0EEENS1_19SingleTileSchedulerILb1ELb0ELb1ELi128EEEEEEEEEvNT_6ParamsE)
        /*0074*/ 	.word	0x00000000


	//----- nvinfo : EIATTR_REGCOUNT
	.align		4
.L_30:
        /*0078*/ 	.byte	0x04, 0x2f
        /*007a*/ 	.short	(.L_32 - .L_31)
	.align		4
.L_31:
        /*007c*/ 	.word	index@(_ZN7cutlass13device_kernelIN5flash19enable_sm80_to_sm89INS1_16FlashAttnFwdSm80INS1_25CollectiveMainloopFwdSm80ILi8ELi2ELb0EN4cute5tupleIJNS5_1CILi128EEENS7_ILi64EEENS7_ILi192EEEEEELi192ENS_6half_tEfNS_4arch4Sm80ELb0ELb1ELb1ELb0ELb1ELb0ELb1ELb0EEENS1_21CollectiveEpilogueFwdINS6_IJS8_SA_S9_EEENS6_IJNS7_ILi1EEESI_SI_EEESC_SE_Li256ELb0ELb1ELb0ELb0EEENS1_19SingleTileSchedulerILb0ELb0ELb1ELi128EEEEEEEEEvNT_6ParamsE)
        /*0080*/ 	.word	0x00000004


	//----- nvinfo : EIATTR_FRAME_SIZE
	.align		4
.L_32:
        /*0084*/ 	.byte	0x04, 0x11
        /*0086*/ 	.short	(.L_34 - .L_33)
	.align		4
.L_33:
        /*0088*/ 	.word	index@(_ZN7cutlass13device_kernelIN5flash19enable_sm80_to_sm89INS1_16FlashAttnFwdSm80INS1_25CollectiveMainloopFwdSm80ILi8ELi2ELb0EN4cute5tupleIJNS5_1CILi128EEENS7_ILi64EEENS7_ILi192EEEEEELi192ENS_6half_tEfNS_4arch4Sm80ELb0ELb1ELb1ELb0ELb1ELb0ELb1ELb0EEENS1_21CollectiveEpilogueFwdINS6_IJS8_SA_S9_EEENS6_IJNS7_ILi1EEESI_SI_EEESC_SE_Li256ELb0ELb1ELb0ELb0EEENS1_19SingleTileSchedulerILb0ELb0ELb1ELi128EEEEEEEEEvNT_6ParamsE)
        /*008c*/ 	.word	0x00000000


	//----- nvinfo : EIATTR_REGCOUNT
	.align		4
.L_34:
        /*0090*/ 	.byte	0x04, 0x2f
        /*0092*/ 	.short	(.L_36 - .L_35)
	.align		4
.L_35:
        /*0094*/ 	.word	index@(_ZN7cutlass13device_kernelIN5flash19enable_sm80_to_sm89INS1_16FlashAttnFwdSm80INS1_25CollectiveMainloopFwdSm80ILi8ELi2ELb0EN4cute5tupleIJNS5_1CILi128EEENS7_ILi64EEENS7_ILi192EEEEEELi192ENS_6half_tEfNS_4arch4Sm80ELb0ELb0ELb1ELb1ELb1ELb1ELb1ELb0EEENS1_21CollectiveEpilogueFwdINS6_IJS8_SA_S9_EEENS6_IJNS7_ILi1EEESI_SI_EEESC_SE_Li256ELb1ELb1ELb0ELb0EEENS1_19SingleTileSchedulerILb1ELb0ELb1ELi128EEEEEEEEEvNT_6ParamsE)
        /*0098*/ 	.word	0x00000004


	//----- nvinfo : EIATTR_FRAME_SIZE
	.align		4
.L_36:
        /*009c*/ 	.byte	0x04, 0x11
        /*009e*/ 	.short	(.L_38 - .L_37)
	.align		4
.L_37:
        /*00a0*/ 	.word	index@(_ZN7cutlass13device_kernelIN5flash19enable_sm80_to_sm89INS1_16FlashAttnFwdSm80INS1_25CollectiveMainloopFwdSm80ILi8ELi2ELb0EN4cute5tupleIJNS5_1CILi128EEENS7_ILi64EEENS7_ILi192EEEEEELi192ENS_6half_tEfNS_4arch4Sm80ELb0ELb0ELb1ELb1ELb1ELb1ELb1ELb0EEENS1_21CollectiveEpilogueFwdINS6_IJS8_SA_S9_EEENS6_IJNS7_ILi1EEESI_SI_EEESC_SE_Li256ELb1ELb1ELb0ELb0EEENS1_19SingleTileSchedulerILb1ELb0ELb1ELi128EEEEEEEEEvNT_6ParamsE)
        /*00a4*/ 	.word	0x00000000


	//----- nvinfo : EIATTR_REGCOUNT
	.align		4
.L_38:
        /*00a8*/ 	.byte	0x04, 0x2f
        /*00aa*/ 	.short	(.L_40 - .L_39)
	.align		4
.L_39:
        /*00ac*/ 	.word	index@(_ZN7cutlass13device_kernelIN5flash19enable_sm80_to_sm89INS1_16FlashAttnFwdSm80INS1_25CollectiveMainloopFwdSm80ILi8ELi2ELb0EN4cute5tupleIJNS5_1CILi128EEENS7_ILi64EEENS7_ILi192EEEEEELi192ENS_6half_tEfNS_4arch4Sm80ELb0ELb0ELb1ELb1ELb1ELb0ELb1ELb0EEENS1_21CollectiveEpilogueFwdINS6_IJS8_SA_S9_EEENS6_IJNS7_ILi1EEESI_SI_EEESC_SE_Li256ELb1ELb1ELb0ELb0EEENS1_19SingleTileSchedulerILb1ELb0ELb1ELi128EEEEEEEEEvNT_6ParamsE)
        /*00b0*/ 	.word	0x00000004


	//----- nvinfo : EIATTR_FRAME_SIZE
	.align		4
.L_40:
        /*00b4*/ 	.byte	0x04, 0x11
        /*00b6*/ 	.short	(.L_42 - .L_41)
	.align		4
.L_41:
        /*00b8*/ 	.word	index@(_ZN7cutlass13device_kernelIN5flash19enable_sm80_to_sm89INS1_16FlashAttnFwdSm80INS1_25CollectiveMainloopFwdSm80ILi8ELi2ELb0EN4cute5tupleIJNS5_1CILi128EEENS7_ILi64EEENS7_ILi192EEEEEELi192ENS_6half_tEfNS_4arch4Sm80ELb0ELb0ELb1ELb1ELb1ELb0ELb1ELb0EEENS1_21CollectiveEpilogueFwdINS6_IJS8_SA_S9_EEENS6_IJNS7_ILi1EEESI_SI_EEESC_SE_Li256ELb1ELb1ELb0ELb0EEENS1_19SingleTileSchedulerILb1ELb0ELb1ELi128EEEEEEEEEvNT_6ParamsE)
        /*00bc*/ 	.word	0x00000000


	//----- nvinfo : EIATTR_REGCOUNT
	.align		4
.L_42:
        /*00c0*/ 	.byte	0x04, 0x2f
        /*00c2*/ 	.short	(.L_44 - .L_43)
	.align		4
.L_43:
        /*00c4*/ 	.word	index@(_ZN7cutlass13device_kernelIN5flash19enable_sm80_to_sm89INS1_16FlashAttnFwdSm80INS1_25CollectiveMainloopFwdSm80ILi8ELi2ELb0EN4cute5tupleIJNS5_1CILi128EEENS7_ILi64EEENS7_ILi192EEEEEELi192ENS_6half_tEfNS_4arch4Sm80ELb0ELb0ELb1ELb0ELb1ELb0ELb1ELb0EEENS1_21CollectiveEpilogueFwdINS6_IJS8_SA_S9_EEENS6_IJNS7_ILi1EEESI_SI_EEESC_SE_Li256ELb0ELb1ELb0ELb0EEENS1_19SingleTileSchedulerILb0ELb0ELb1ELi128EEEEEEEEEvNT_6ParamsE)
        /*00c8*/ 	.word	0x00000004


	//----- nvinfo : EIATTR_FRAME_SIZE
	.align		4
.L_44:
        /*00cc*/ 	.byte	0x04, 0x11
        /*00ce*/ 	.short	(.L_46 - .L_45)
	.align		4
.L_45:
        /*00d0*/ 	.word	index@(_ZN7cutlass13device_kernelIN5flash19enable_sm80_to_sm89INS1_16FlashAttnFwdSm80INS1_25CollectiveMainloopFwdSm80ILi8ELi2ELb0EN4cute5tupleIJNS5_1CILi128EEENS7_ILi64EEENS7_ILi192EEEEEELi192ENS_6half_tEfNS_4arch4Sm80ELb0ELb0ELb1ELb0ELb1ELb0ELb1ELb0EEENS1_21CollectiveEpilogueFwdINS6_IJS8_SA_S9_EEENS6_IJNS7_ILi1EEESI_SI_EEESC_SE_Li256ELb0ELb1ELb0ELb0EEENS1_19SingleTileSchedulerILb0ELb0ELb1ELi128EEEEEEEEEvNT_6ParamsE)
        /*00d4*/ 	.word	0x00000000


	//----- nvinfo : EIATTR_REGCOUNT
	.align		4
.L_46:
        /*00d8*/ 	.byte	0x04, 0x2f
        /*00da*/ 	.short	(.L_48 - .L_47)
	.align		4
.L_47:
        /*00dc*/ 	.word	index@(_ZN7cutlass13device_kernelIN5flash19enable_sm80_to_sm89INS1_16FlashAttnFwdSm80INS1_25CollectiveMainloopFwdSm80ILi8ELi1ELb0EN4cute5tupleIJNS5_1CILi128EEENS7_ILi64EEENS7_ILi192EEEEEELi192ENS_6half_tEfNS_4arch4Sm80ELb1ELb0ELb1ELb1ELb1ELb1ELb1ELb0EEENS1_21CollectiveEpilogueFwdINS6_IJS8_SA_S9_EEENS6_IJNS7_ILi1EEESI_SI_EEESC_SE_Li256ELb1ELb1ELb0ELb0EEENS1_19SingleTileSchedulerILb1ELb0ELb1ELi128EEEEEEEEEvNT_6ParamsE)
        /*00e0*/ 	.word	0x00000004


	//----- nvinfo : EIATTR_FRAME_SIZE
	.align		4
.L_48:
        /*00e4*/ 	.byte	0x04, 0x11
        /*00e6*/ 	.short	(.L_50 - .L_49)
	.align		4
.L_49:
        /*00e8*/ 	.word	index@(_ZN7cutlass13device_kernelIN5flash19enable_sm80_to_sm89INS1_16FlashAttnFwdSm80INS1_25CollectiveMainloopFwdSm80ILi8ELi1ELb0EN4cute5tupleIJNS5_1CILi128EEENS7_ILi64EEENS7_ILi192EEEEEELi192ENS_6half_tEfNS_4arch4Sm80ELb1ELb0ELb1ELb1ELb1ELb1ELb1ELb0EEENS1_21CollectiveEpilogueFwdINS6_IJS8_SA_S9_EEENS6_IJNS7_ILi1EEESI_SI_EEESC_SE_Li256ELb1ELb1ELb0ELb0EEENS1_19SingleTileSchedulerILb1ELb0ELb1ELi128EEEEEEEEEvNT_6ParamsE)
        /*00ec*/ 	.word	0x00000000


	//----- nvinfo : EIATTR_REGCOUNT
	.align		4
.L_50:
        /*00f0*/ 	.byte	0x04, 0x2f
        /*00f2*/ 	.short	(.L_52 - .L_51)
	.align		4
.L_51:
        /*00f4*/ 	.word	index@(_ZN7cutlass13device_kernelIN5flash19enable_sm80_to_sm89INS1_16FlashAttnFwdSm80INS1_25CollectiveMainloopFwdSm80ILi8ELi1ELb0EN4cute5tupleIJNS5_1CILi128EEENS7_ILi64EEENS7_ILi192EEEEEELi192ENS_6half_tEfNS_4arch4Sm80ELb1ELb0ELb1ELb1ELb1ELb0ELb1ELb0EEENS1_21CollectiveEpilogueFwdINS6_IJS8_SA_S9_EEENS6_IJNS7_ILi1EEESI_SI_EEESC_SE_Li256ELb1ELb1ELb0ELb0EEENS1_19SingleTileSchedulerILb1ELb0ELb1ELi128EEEEEEEEEvNT_6ParamsE)
        /*00f8*/ 	.word	0x00000004


	//----- nvinfo : EIATTR_FRAME_SIZE
	.align		4
.L_52:
        /*00fc*/ 	.byte	0x04, 0x11
        /*00fe*/ 	.short	(.L_54 - .L_53)
	.align		4
.L_53:
        /*0100*/ 	.word	index@(_ZN7cutlass13device_kernelIN5flash19enable_sm80_to_sm89INS1_16FlashAttnFwdSm80INS1_25CollectiveMainloopFwdSm80ILi8ELi1ELb0EN4cute5tupleIJNS5_1CILi128EEENS7_ILi64EEENS7_ILi192EEEEEELi192ENS_6half_tEfNS_4arch4Sm80ELb1ELb0ELb1ELb1ELb1ELb0ELb1ELb0EEENS1_21CollectiveEpilogueFwdINS6_IJS8_SA_S9_EEENS6_IJNS7_ILi1EEESI_SI_EEESC_SE_Li256ELb1ELb1ELb0ELb0EEENS1_19SingleTileSchedulerILb1ELb0ELb1ELi128EEEEEEEEEvNT_6ParamsE)
        /*0104*/ 	.word	0x00000000


	//----- nvinfo : EIATTR_REGCOUNT
	.align		4
.L_54:
        /*0108*/ 	.byte	0x04, 0x2f
        /*010a*/ 	.short	(.L_56 - .L_55)
	.align		4
.L_55:
        /*010c*/ 	.word	index@(_ZN7cutlass13device_kernelIN5flash19enable_sm80_to_sm89INS1_16FlashAttnFwdSm80INS1_25CollectiveMainloopFwdSm80ILi8ELi1ELb0EN4cute5tupleIJNS5_1CILi128EEENS7_ILi64EEENS7_ILi192EEEEEELi192ENS_6half_tEfNS_4arch4Sm80ELb1ELb0ELb1ELb0ELb1ELb0ELb1ELb0EEENS1_21CollectiveEpilogueFwdINS6_IJS8_SA_S9_EEENS6_IJNS7_ILi1EEESI_SI_EEESC_SE_Li256ELb0ELb1ELb0ELb0EEENS1_30DynamicPersistentTileSchedulerILi256ELi256ELb0ELb1ELb0EEEEEEEEEvNT_6ParamsE)
        /*0110*/ 	.word	0x00000004


	//----- nvinfo : EIATTR_FRAME_SIZE
	.align		4
.L_56:
        /*0114*/ 	.byte	0x04, 0x11
        /*0116*/ 	.short	(.L_58 - .L_57)
	.align		4
.L_57:
        /*0118*/ 	.word	index@(_ZN7cutlass13device_kernelIN5flash19enable_sm80_to_sm89INS1_16FlashAttnFwdSm80INS1_25CollectiveMainloopFwdSm80ILi8ELi1ELb0EN4cute5tupleIJNS5_1CILi128EEENS7_ILi64EEENS7_ILi192EEEEEELi192ENS_6half_tEfNS_4arch4Sm80ELb1ELb0ELb1ELb0ELb1ELb0ELb1ELb0EEENS1_21CollectiveEpilogueFwdINS6_IJS8_SA_S9_EEENS6_IJNS7_ILi1EEESI_SI_EEESC_SE_Li256ELb0ELb1ELb0ELb0EEENS1_30DynamicPersistentTileSchedulerILi256ELi256ELb0ELb1ELb0EEEEEEEEEvNT_6ParamsE)
        /*011c*/ 	.word	0x00000000


	//----- nvinfo : EIATTR_REGCOUNT
	.align		4
.L_58:
        /*0120*/ 	.byte	0x04, 0x2f
        /*0122*/ 	.short	(.L_60 - .L_59)
	.align		4
.L_59:
        /*0124*/ 	.word	index@(_ZN7cutlass13device_kernelIN5flash19enable_sm80_to_sm89INS1_16FlashAttnFwdSm80INS1_25CollectiveMainloopFwdSm80ILi8ELi1ELb0EN4cute5tupleIJNS5_1CILi128EEENS7_ILi64EEENS7_ILi192EEEEEELi192ENS_6half_tEfNS_4arch4Sm80ELb0ELb1ELb1ELb1ELb1ELb1ELb1ELb0EEENS1_21CollectiveEpilogueFwdINS6_IJS8_SA_S9_EEENS6_IJNS7_ILi1EEESI_SI_EEESC_SE_Li256ELb1ELb1ELb0ELb0EEENS1_19SingleTileSchedulerILb1ELb0ELb1ELi128EEEEEEEEEvNT_6ParamsE)
        /*0128*/ 	.word	0x00000004


	//----- nvinfo : EIATTR_FRAME_SIZE
	.align		4
.L_60:
        /*012c*/ 	.byte	0x04, 0x11
        /*012e*/ 	.short	(.L_62 - .L_61)
	.align		4
.L_61:
        /*0130*/ 	.word	index@(_ZN7cutlass13device_kernelIN5flash19enable_sm80_to_sm89INS1_16FlashAttnFwdSm80INS1_25CollectiveMainloopFwdSm80ILi8ELi1ELb0EN4cute5tupleIJNS5_1CILi128EEENS7_ILi64EEENS7_ILi192EEEEEELi192ENS_6half_tEfNS_4arch4Sm80ELb0ELb1ELb1ELb1ELb1ELb1ELb1ELb0EEENS1_21CollectiveEpilogueFwdINS6_IJS8_SA_S9_EEENS6_IJNS7_ILi1EEESI_SI_EEESC_SE_Li256ELb1ELb1ELb0ELb0EEENS1_19SingleTileSchedulerILb1ELb0ELb1ELi128EEEEEEEEEvNT_6ParamsE)
        /*0134*/ 	.word	0x00000000


	//----- nvinfo : EIATTR_REGCOUNT
	.align		4
.L_62:
        /*0138*/ 	.byte	0x04, 0x2f
        /*013a*/ 	.short	(.L_64 - .L_63)
	.align		4
.L_63:
        /*013c*/ 	.word	index@(_ZN7cutlass13device_kernelIN5flash19enable_sm80_to_sm89INS1_16FlashAttnFwdSm80INS1_25CollectiveMainloopFwdSm80ILi8ELi1ELb0EN4cute5tupleIJNS5_1CILi128EEENS7_ILi64EEENS7_ILi192EEEEEELi192ENS_6half_tEfNS_4arch4Sm80ELb0ELb1ELb1ELb1ELb1ELb0ELb1ELb0EEENS1_21CollectiveEpilogueFwdINS6_IJS8_SA_S9_EEENS6_IJNS7_ILi1EEESI_SI_EEESC_SE_Li256ELb1ELb1ELb0ELb0EEENS1_19SingleTileSchedulerILb1ELb0ELb1ELi128EEEEEEEEEvNT_6ParamsE)
        /*0140*/ 	.word	0x00000004


	//----- nvinfo : EIATTR_FRAME_SIZE
	.align		4
.L_64:
        /*0144*/ 	.byte	0x04, 0x11
        /*0146*/ 	.short	(.L_66 - .L_65)
	.align		4
.L_65:
        /*0148*/ 	.word	index@(_ZN7cutlass13device_kernelIN5flash19enable_sm80_to_sm89INS1_16FlashAttnFwdSm80INS1_25CollectiveMainloopFwdSm80ILi8ELi1ELb0EN4cute5tupleIJNS5_1CILi128EEENS7_ILi64EEENS7_ILi192EEEEEELi192ENS_6half_tEfNS_4arch4Sm80ELb0ELb1ELb1ELb1ELb1ELb0ELb1ELb0EEENS1_21CollectiveEpilogueFwdINS6_IJS8_SA_S9_EEENS6_IJNS7_ILi1EEESI_SI_EEESC_SE_Li256ELb1ELb1ELb0ELb0EEENS1_19SingleTileSchedulerILb1ELb0ELb1ELi128EEEEEEEEEvNT_6ParamsE)
        /*014c*/ 	.word	0x00000000


	//----- nvinfo : EIATTR_REGCOUNT
	.align		4
.L_66:
        /*0150*/ 	.byte	0x04, 0x2f
        /*0152*/ 	.short	(.L_68 - .L_67)
	.align		4
.L_67:
        /*0154*/ 	.word	index@(_ZN7cutlass13device_kernelIN5flash19enable_sm80_to_sm89INS1_16FlashAttnFwdSm80INS1_25CollectiveMainloopFwdSm80ILi8ELi1ELb0EN4cute5tupleIJNS5_1CILi128EEENS7_ILi64EEENS7_ILi192EEEEEELi192ENS_6half_tEfNS_4arch4Sm80ELb0ELb1ELb1ELb0ELb1ELb0ELb1ELb0EEENS1_21CollectiveEpilogueFwdINS6_IJS8_SA_S9_EEENS6_IJNS7_ILi1EEESI_SI_EEESC_SE_Li256ELb0ELb1ELb0ELb0EEENS1_19SingleTileSchedulerILb0ELb0ELb1ELi128EEEEEEEEEvNT_6ParamsE)
        /*0158*/ 	.word	0x00000004


	//----- nvinfo : EIATTR_FRAME_SIZE
	.align		4
.L_68:
        /*015c*/ 	.byte	0x04, 0x11
        /*015e*/ 	.short	(.L_70 - .L_69)
	.align		4
.L_69:
        /*0160*/ 	.word	index@(_ZN7cutlass13device_kernelIN5flash19enable_sm80_to_sm89INS1_16FlashAttnFwdSm80INS1_25CollectiveMainloopFwdSm80ILi8ELi1ELb0EN4cute5tupleIJNS5_1CILi128EEENS7_ILi64EEENS7_ILi192EEEEEELi192ENS_6half_tEfNS_4arch4Sm80ELb0ELb1ELb1ELb0ELb1ELb0ELb1ELb0EEENS1_21CollectiveEpilogueFwdINS6_IJS8_SA_S9_EEENS6_IJNS7_ILi1EEESI_SI_EEESC_SE_Li256ELb0ELb1ELb0ELb0EEENS1_19SingleTileSchedulerILb0ELb0ELb1ELi128EEEEEEEEEvNT_6ParamsE)
        /*0164*/ 	.word	0x00000000


	//----- nvinfo : EIATTR_REGCOUNT
	.align		4
.L_70:
        /*0168*/ 	.byte	0x04, 0x2f
        /*016a*/ 	.short	(.L_72 - .L_71)
	.align		4
.L_71:
        /*016c*/ 	.word	index@(_ZN7cutlass13device_kernelIN5flash19enable_sm80_to_sm89INS1_16FlashAttnFwdSm80INS1_25CollectiveMainloopFwdSm80ILi8ELi1ELb0EN4cute5tupleIJNS5_1CILi128EEENS7_ILi64EEENS7_ILi192EEEEEELi192ENS_6half_tEfNS_4arch4Sm80ELb0ELb0ELb1ELb1ELb1ELb1ELb1ELb0EEENS1_21CollectiveEpilogueFwdINS6_IJS8_SA_S9_EEENS6_IJNS7_ILi1EEESI_SI_EEESC_SE_Li256ELb1ELb1ELb0ELb0EEENS1_19SingleTileSchedulerILb1ELb0ELb1ELi128EEEEEEEEEvNT_6ParamsE)
        /*0170*/ 	.word	0x00000004


	//----- nvinfo : EIATTR_FRAME_SIZE
	.align		4
.L_72:
        /*0174*/ 	.byte	0x04, 0x11
        /*0176*/ 	.short	(.L_74 - .L_73)
	.align		4
.L_73:
        /*0178*/ 	.word	index@(_ZN7cutlass13device_kernelIN5flash19enable_sm80_to_sm89INS1_16FlashAttnFwdSm80INS1_25CollectiveMainloopFwdSm80ILi8ELi1ELb0EN4cute5tupleIJNS5_1CILi128EEENS7_ILi64EEENS7_ILi192EEEEEELi192ENS_6half_tEfNS_4arch4Sm80ELb0ELb0ELb1ELb1ELb1ELb1ELb1ELb0EEENS1_21CollectiveEpilogueFwdINS6_IJS8_SA_S9_EEENS6_IJNS7_ILi1EEESI_SI_EEESC_SE_Li256ELb1ELb1ELb0ELb0EEENS1_19SingleTileSchedulerILb1ELb0ELb1ELi128EEEEEEEEEvNT_6ParamsE)
        /*017c*/ 	.word	0x00000000


	//----- nvinfo : EIATTR_REGCOUNT
	.align		4
.L_74:
        /*0180*/ 	.byte	0x04, 0x2f
        /*0182*/ 	.short	(.L_76 - .L_75)
	.align		4
.L_75:
        /*0184*/ 	.word	index@(_ZN7cutlass13device_kernelIN5flash19enable_sm80_to_sm89INS1_16FlashAttnFwdSm80INS1_25CollectiveMainloopFwdSm80ILi8ELi1ELb0EN4cute5tupleIJNS5_1CILi128EEENS7_ILi64EEENS7_ILi192EEEEEELi192ENS_6half_tEfNS_4arch4Sm80ELb0ELb0ELb1ELb1ELb1ELb0ELb1ELb0EEENS1_21CollectiveEpilogueFwdINS6_IJS8_SA_S9_EEENS6_IJNS7_ILi1EEESI_SI_EEESC_SE_Li256ELb1ELb1ELb0ELb0EEENS1_19SingleTileSchedulerILb1ELb0ELb1ELi128EEEEEEEEEvNT_6ParamsE)
        /*0188*/ 	.word	0x00000004


	//----- nvinfo : EIATTR_FRAME_SIZE
	.align		4
.L_76:
        /*018c*/ 	.byte	0x04, 0x11
        /*018e*/ 	.short	(.L_78 - .L_77)
	.align		4
.L_77:
        /*0190*/ 	.word	index@(_ZN7cutlass13device_kernelIN5flash19enable_sm80_to_sm89INS1_16FlashAttnFwdSm80INS1_25CollectiveMainloopFwdSm80ILi8ELi1ELb0EN4cute5tupleIJNS5_1CILi128EEENS7_ILi64EEENS7_ILi192EEEEEELi192ENS_6half_tEfNS_4arch4Sm80ELb0ELb0ELb1ELb1ELb1ELb0ELb1ELb0EEENS1_21CollectiveEpilogueFwdINS6_IJS8_SA_S9_EEENS6_IJNS7_ILi1EEESI_SI_EEESC_SE_Li256ELb1ELb1ELb0ELb0EEENS1_19SingleTileSchedulerILb1ELb0ELb1ELi128EEEEEEEEEvNT_6ParamsE)
        /*0194*/ 	.word	0x00000000


	//----- nvinfo : EIATTR_REGCOUNT
	.align		4
.L_78:
        /*0198*/ 	.byte	0x04, 0x2f
        /*019a*/ 	.short	(.L_80 - .L_79)
	.align		4
.L_79:
        /*019c*/ 	.word	index@(_ZN7cutlass13device_kernelIN5flash19enable_sm80_to_sm89INS1_16FlashAttnFwdSm80INS1_25CollectiveMainloopFwdSm80ILi8ELi1ELb0EN4cute5tupleIJNS5_1CILi128EEENS7_ILi64EEENS7_ILi192EEEEEELi192ENS_6half_tEfNS_4arch4Sm80ELb0ELb0ELb1ELb0ELb1ELb0ELb1ELb0EEENS1_21CollectiveEpilogueFwdINS6_IJS8_SA_S9_EEENS6_IJNS7_ILi1EEESI_SI_EEESC_SE_Li256ELb0ELb1ELb0ELb0EEENS1_19SingleTileSchedulerILb0ELb0ELb1ELi128EEEEEEEEEvNT_6ParamsE)
        /*01a0*/ 	.word	0x00000004


	//----- nvinfo : EIATTR_FRAME_SIZE
	.align		4
.L_80:
        /*01a4*/ 	.byte	0x04, 0x11
        /*01a6*/ 	.short	(.L_82 - .L_81)
	.align		4
.L_81:
        /*01a8*/ 	.word	index@(_ZN7cutlass13device_kernelIN5flash19enable_sm80_to_sm89INS1_16FlashAttnFwdSm80INS1_25CollectiveMainloopFwdSm80ILi8ELi1ELb0EN4cute5tupleIJNS5_1CILi128EEENS7_ILi64EEENS7_ILi192EEEEEELi192ENS_6half_tEfNS_4arch4Sm80ELb0ELb0ELb1ELb0ELb1ELb0ELb1ELb0EEENS1_21CollectiveEpilogueFwdINS6_IJS8_SA_S9_EEENS6_IJNS7_ILi1EEESI_SI_EEESC_SE_Li256ELb0ELb1ELb0ELb0EEENS1_19SingleTileSchedulerILb0ELb0ELb1ELi128EEEEEEEEEvNT_6ParamsE)
        /*01ac*/ 	.word	0x00000000


	//----- nvinfo : EIATTR_MIN_STACK_SIZE
	.align		4
.L_82:
        /*01b0*/ 	.byte	0x04, 0x12
        /*01b2*/ 	.short	(.L_84 - .L_83)
	.align		4
.L_83:
        /*01b4*/ 	.word	index@(_ZN7cutlass13device_kernelIN5flash19enable_sm80_to_sm89INS1_16FlashAttnFwdSm80INS1_25CollectiveMainloopFwdSm80ILi8ELi1ELb0EN4cute5tupleIJNS5_1CILi128EEENS7_ILi64EEENS7_ILi192EEEEEELi192ENS_6half_tEfNS_4arch4Sm80ELb0ELb0ELb1ELb0ELb1ELb0ELb1ELb0EEENS1_21CollectiveEpilogueFwdINS6_IJS8_SA_S9_EEENS6_IJNS7_ILi1EEESI_SI_EEESC_SE_Li256ELb0ELb1ELb0ELb0EEENS1_19SingleTileSchedulerILb0ELb0ELb1ELi128EEEEEEEEEvNT_6ParamsE)
        /*01b8*/ 	.word	0x00000000


	//----- nvinfo : EIATTR_MIN_STACK_SIZE
	.align		4
.L_84:
        /*01bc*/ 	.byte	0x04, 0x12
        /*01be*/ 	.short	(.L_86 - .L_85)
	.align		4
.L_85:
        /*01c0*/ 	.word	index@(_ZN7cutlass13device_kernelIN5flash19enable_sm80_to_sm89INS1_16FlashAttnFwdSm80INS1_25CollectiveMainloopFwdSm80ILi8ELi1ELb0EN4cute5tupleIJNS5_1CILi128EEENS7_ILi64EEENS7_ILi192EEEEEELi192ENS_6half_tEfNS_4arch4Sm80ELb0ELb0ELb1ELb1ELb1ELb0ELb1ELb0EEENS1_21CollectiveEpilogueFwdINS6_IJS8_SA_S9_EEENS6_IJNS7_ILi1EEESI_SI_EEESC_SE_Li256ELb1ELb1ELb0ELb0EEENS1_19SingleTileSchedulerILb1ELb0ELb1ELi128EEEEEEEEEvNT_6ParamsE)
        /*01c4*/ 	.word	0x00000000


	//----- nvinfo : EIATTR_MIN_STACK_SIZE
	.align		4
.L_86:
        /*01c8*/ 	.byte	0x04, 0x12
        /*01ca*/ 	.short	(.L_88 - .L_87)
	.align		4
.L_87:
        /*01cc*/ 	.word	index@(_ZN7cutlass13device_kernelIN5flash19enable_sm80_to_sm89INS1_16FlashAttnFwdSm80INS1_25CollectiveMainloopFwdSm80ILi8ELi1ELb0EN4cute5tupleIJNS5_1CILi128EEENS7_ILi64EEENS7_ILi192EEEEEELi192ENS_6half_tEfNS_4arch4Sm80ELb0ELb0ELb1ELb1ELb1ELb1ELb1ELb0EEENS1_21CollectiveEpilogueFwdINS6_IJS8_SA_S9_EEENS6_IJNS7_ILi1EEESI_SI_EEESC_SE_Li256ELb1ELb1ELb0ELb0EEENS1_19SingleTileSchedulerILb1ELb0ELb1ELi128EEEEEEEEEvNT_6ParamsE)
        /*01d0*/ 	.word	0x00000000


	//----- nvinfo : EIATTR_MIN_STACK_SIZE
	.align		4
.L_88:
        /*01d4*/ 	.byte	0x04, 0x12
        /*01d6*/ 	.short	(.L_90 - .L_89)
	.align		4
.L_89:
        /*01d8*/ 	.word	index@(_ZN7cutlass13device_kernelIN5flash19enable_sm80_to_sm89INS1_16FlashAttnFwdSm80INS1_25CollectiveMainloopFwdSm80ILi8ELi1ELb0EN4cute5tupleIJNS5_1CILi128EEENS7_ILi64EEENS7_ILi192EEEEEELi192ENS_6half_tEfNS_4arch4Sm80ELb0ELb1ELb1ELb0ELb1ELb0ELb1ELb0EEENS1_21CollectiveEpilogueFwdINS6_IJS8_SA_S9_EEENS6_IJNS7_ILi1EEESI_SI_EEESC_SE_Li256ELb0ELb1ELb0ELb0EEENS1_19SingleTileSchedulerILb0ELb0ELb1ELi128EEEEEEEEEvNT_6ParamsE)
        /*01dc*/ 	.word	0x00000000


	//----- nvinfo : EIATTR_MIN_STACK_SIZE
	.align		4
.L_90:
        /*01e0*/ 	.byte	0x04, 0x12
        /*01e2*/ 	.short	(.L_92 - .L_91)
	.align		4
.L_91:
        /*01e4*/ 	.word	index@(_ZN7cutlass13device_kernelIN5flash19enable_sm80_to_sm89INS1_16FlashAttnFwdSm80INS1_25CollectiveMainloopFwdSm80ILi8ELi1ELb0EN4cute5tupleIJNS5_1CILi128EEENS7_ILi64EEENS7_ILi192EEEEEELi192ENS_6half_tEfNS_4arch4Sm80ELb0ELb1ELb1ELb1ELb1ELb0ELb1ELb0EEENS1_21CollectiveEpilogueFwdINS6_IJS8_SA_S9_EEENS6_IJNS7_ILi1EEESI_SI_EEESC_SE_Li256ELb1ELb1ELb0ELb0EEENS1_19SingleTileSchedulerILb1ELb0ELb1ELi128EEEEEEEEEvNT_6ParamsE)
        /*01e8*/ 	.word	0x00000000


	//----- nvinfo : EIATTR_MIN_STACK_SIZE
	.align		4
.L_92:
        /*01ec*/ 	.byte	0x04, 0x12
        /*01ee*/ 	.short	(.L_94 - .L_93)
	.align		4
.L_93:
        /*01f0*/ 	.word	index@(_ZN7cutlass13device_kernelIN5flash19enable_sm80_to_sm89INS1_16FlashAttnFwdSm80INS1_25CollectiveMainloopFwdSm80ILi8ELi1ELb0EN4cute5tupleIJNS5_1CILi128EEENS7_ILi64EEENS7_ILi192EEEEEELi192ENS_6half_tEfNS_4arch4Sm80ELb0ELb1ELb1ELb1ELb1ELb1ELb1ELb0EEENS1_21CollectiveEpilogueFwdINS6_IJS8_SA_S9_EEENS6_IJNS7_ILi1EEESI_SI_EEESC_SE_Li256ELb1ELb1ELb0ELb0EEENS1_19SingleTileSchedulerILb1ELb0ELb1ELi128EEEEEEEEEvNT_6ParamsE)
        /*01f4*/ 	.word	0x00000000


	//----- nvinfo : EIATTR_MIN_STACK_SIZE
	.align		4
.L_94:
        /*01f8*/ 	.byte	0x04, 0x12
        /*01fa*/ 	.short	(.L_96 - .L_95)
	.align		4
.L_95:
        /*01fc*/ 	.word	index@(_ZN7cutlass13device_kernelIN5flash19enable_sm80_to_sm89INS1_16FlashAttnFwdSm80INS1_25CollectiveMainloopFwdSm80ILi8ELi1ELb0EN4cute5tupleIJNS5_1CILi128EEENS7_ILi64EEENS7_ILi192EEEEEELi192ENS_6half_tEfNS_4arch4Sm80ELb1ELb0ELb1ELb0ELb1ELb0ELb1ELb0EEENS1_21CollectiveEpilogueFwdINS6_IJS8_SA_S9_EEENS6_IJNS7_ILi1EEESI_SI_EEESC_SE_Li256ELb0ELb1ELb0ELb0EEENS1_30DynamicPersistentTileSchedulerILi256ELi256ELb0ELb1ELb0EEEEEEEEEvNT_6ParamsE)
        /*0200*/ 	.word	0x00000000


	//----- nvinfo : EIATTR_MIN_STACK_SIZE
	.align		4
.L_96:
        /*0204*/ 	.byte	0x04, 0x12
        /*0206*/ 	.short	(.L_98 - .L_97)
	.align		4
.L_97:
        /*0208*/ 	.word	index@(_ZN7cutlass13device_kernelIN5flash19enable_sm80_to_sm89INS1_16FlashAttnFwdSm80INS1_25CollectiveMainloopFwdSm80ILi8ELi1ELb0EN4cute5tupleIJNS5_1CILi128EEENS7_ILi64EEENS7_ILi192EEEEEELi192ENS_6half_tEfNS_4arch4Sm80ELb1ELb0ELb1ELb1ELb1ELb0ELb1ELb0EEENS1_21CollectiveEpilogueFwdINS6_IJS8_SA_S9_EEENS6_IJNS7_ILi1EEESI_SI_EEESC_SE_Li256ELb1ELb1ELb0ELb0EEENS1_19SingleTileSchedulerILb1ELb0ELb1ELi128EEEEEEEEEvNT_6ParamsE)
        /*020c*/ 	.word	0x00000000


	//----- nvinfo : EIATTR_MIN_STACK_SIZE
	.align		4
.L_98:
        /*0210*/ 	.byte	0x04, 0x12
        /*0212*/ 	.short	(.L_100 - .L_99)
	.align		4
.L_99:
        /*0214*/ 	.word	index@(_ZN7cutlass13device_kernelIN5flash19enable_sm80_to_sm89INS1_16FlashAttnFwdSm80INS1_25CollectiveMainloopFwdSm80ILi8ELi1ELb0EN4cute5tupleIJNS5_1CILi128EEENS7_ILi64EEENS7_ILi192EEEEEELi192ENS_6half_tEfNS_4arch4Sm80ELb1ELb0ELb1ELb1ELb1ELb1ELb1ELb0EEENS1_21CollectiveEpilogueFwdINS6_IJS8_SA_S9_EEENS6_IJNS7_ILi1EEESI_SI_EEESC_SE_Li256ELb1ELb1ELb0ELb0EEENS1_19SingleTileSchedulerILb1ELb0ELb1ELi128EEEEEEEEEvNT_6ParamsE)
        /*0218*/ 	.word	0x00000000


	//----- nvinfo : EIATTR_MIN_STACK_SIZE
	.align		4
.L_100:
        /*021c*/ 	.byte	0x04, 0x12
        /*021e*/ 	.short	(.L_102 - .L_101)
	.align		4
.L_101:
        /*0220*/ 	.word	index@(_ZN7cutlass13device_kernelIN5flash19enable_sm80_to_sm89INS1_16FlashAttnFwdSm80INS1_25CollectiveMainloopFwdSm80ILi8ELi2ELb0EN4cute5tupleIJNS5_1CILi128EEENS7_ILi64EEENS7_ILi192EEEEEELi192ENS_6half_tEfNS_4arch4Sm80ELb0ELb0ELb1ELb0ELb1ELb0ELb1ELb0EEENS1_21CollectiveEpilogueFwdINS6_IJS8_SA_S9_EEENS6_IJNS7_ILi1EEESI_SI_EEESC_SE_Li256ELb0ELb1ELb0ELb0EEENS1_19SingleTileSchedulerILb0ELb0ELb1ELi128EEEEEEEEEvNT_6ParamsE)
        /*0224*/ 	.word	0x00000000


	//----- nvinfo : EIATTR_MIN_STACK_SIZE
	.align		4
.L_102:
        /*0228*/ 	.byte	0x04, 0x12
        /*022a*/ 	.short	(.L_104 - .L_103)
	.align		4
.L_103:
        /*022c*/ 	.word	index@(_ZN7cutlass13device_kernelIN5flash19enable_sm80_to_sm89INS1_16FlashAttnFwdSm80INS1_25CollectiveMainloopFwdSm80ILi8ELi2ELb0EN4cute5tupleIJNS5_1CILi128EEENS7_ILi64EEENS7_ILi192EEEEEELi192ENS_6half_tEfNS_4arch4Sm80ELb0ELb0ELb1ELb1ELb1ELb0ELb1ELb0EEENS1_21CollectiveEpilogueFwdINS6_IJS8_SA_S9_EEENS6_IJNS7_ILi1EEESI_SI_EEESC_SE_Li256ELb1ELb1ELb0ELb0EEENS1_19SingleTileSchedulerILb1ELb0ELb1ELi128EEEEEEEEEvNT_6ParamsE)
        /*0230*/ 	.word	0x00000000


	//----- nvinfo : EIATTR_MIN_STACK_SIZE
	.align		4
.L_104:
        /*0234*/ 	.byte	0x04, 0x12
        /*0236*/ 	.short	(.L_106 - .L_105)
	.align		4
.L_105:
        /*0238*/ 	.word	index@(_ZN7cutlass13device_kernelIN5flash19enable_sm80_to_sm89INS1_16FlashAttnFwdSm80INS1_25CollectiveMainloopFwdSm80ILi8ELi2ELb0EN4cute5tupleIJNS5_1CILi128EEENS7_ILi64EEENS7_ILi192EEEEEELi192ENS_6half_tEfNS_4arch4Sm80ELb0ELb0ELb1ELb1ELb1ELb1ELb1ELb0EEENS1_21CollectiveEpilogueFwdINS6_IJS8_SA_S9_EEENS6_IJNS7_ILi1EEESI_SI_EEESC_SE_Li256ELb1ELb1ELb0ELb0EEENS1_19SingleTileSchedulerILb1ELb0ELb1ELi128EEEEEEEEEvNT_6ParamsE)
        /*023c*/ 	.word	0x00000000


	//----- nvinfo : EIATTR_MIN_STACK_SIZE
	.align		4
.L_106:
        /*0240*/ 	.byte	0x04, 0x12
        /*0242*/ 	.short	(.L_108 - .L_107)
	.align		4
.L_107:
        /*0244*/ 	.word	index@(_ZN7cutlass13device_kernelIN5flash19enable_sm80_to_sm89INS1_16FlashAttnFwdSm80INS1_25CollectiveMainloopFwdSm80ILi8ELi2ELb0EN4cute5tupleIJNS5_1CILi128EEENS7_ILi64EEENS7_ILi192EEEEEELi192ENS_6half_tEfNS_4arch4Sm80ELb0ELb1ELb1ELb0ELb1ELb0ELb1ELb0EEENS1_21CollectiveEpilogueFwdINS6_IJS8_SA_S9_EEENS6_IJNS7_ILi1EEESI_SI_EEESC_SE_Li256ELb0ELb1ELb0ELb0EEENS1_19SingleTileSchedulerILb0ELb0ELb1ELi128EEEEEEEEEvNT_6ParamsE)
        /*0248*/ 	.word	0x00000000


	//----- nvinfo : EIATTR_MIN_STACK_SIZE
	.align		4
.L_108:
        /*024c*/ 	.byte	0x04, 0x12
        /*024e*/ 	.short	(.L_110 - .L_109)
	.align		4
.L_109:
        /*0250*/ 	.word	index@(_ZN7cutlass13device_kernelIN5flash19enable_sm80_to_sm89INS1_16FlashAttnFwdSm80INS1_25CollectiveMainloopFwdSm80ILi8ELi2ELb0EN4cute5tupleIJNS5_1CILi128EEENS7_ILi64EEENS7_ILi192EEEEEELi192ENS_6half_tEfNS_4arch4Sm80ELb0ELb1ELb1ELb1ELb1ELb0ELb1ELb0EEENS1_21CollectiveEpilogueFwdINS6_IJS8_SA_S9_EEENS6_IJNS7_ILi1EEESI_SI_EEESC_SE_Li256ELb1ELb1ELb0ELb0EEENS1_19SingleTileSchedulerILb1ELb0ELb1ELi128EEEEEEEEEvNT_6ParamsE)
        /*0254*/ 	.word	0x00000000


	//----- nvinfo : EIATTR_MIN_STACK_SIZE
	.align		4
.L_110:
        /*0258*/ 	.byte	0x04, 0x12
        /*025a*/ 	.short	(.L_112 - .L_111)
	.align		4
.L_111:
        /*025c*/ 	.word	index@(_ZN7cutlass13device_kernelIN5flash19enable_sm80_to_sm89INS1_16FlashAttnFwdSm80INS1_25CollectiveMainloopFwdSm80ILi8ELi2ELb0EN4cute5tupleIJNS5_1CILi128EEENS7_ILi64EEENS7_ILi192EEEEEELi192ENS_6half_tEfNS_4arch4Sm80ELb0ELb1ELb1ELb1ELb1ELb1ELb1ELb0EEENS1_21CollectiveEpilogueFwdINS6_IJS8_SA_S9_EEENS6_IJNS7_ILi1EEESI_SI_EEESC_SE_Li256ELb1ELb1ELb0ELb0EEENS1_19SingleTileSchedulerILb1ELb0ELb1ELi128EEEEEEEEEvNT_6ParamsE)
        /*0260*/ 	.word	0x00000000


	//----- nvinfo : EIATTR_MIN_STACK_SIZE
	.align		4
.L_112:
        /*0264*/ 	.byte	0x04, 0x12
        /*0266*/ 	.short	(.L_114 - .L_113)
	.align		4
.L_113:
        /*0268*/ 	.word	index@(_ZN7cutlass13device_kernelIN5flash19enable_sm80_to_sm89INS1_16FlashAttnFwdSm80INS1_25CollectiveMainloopFwdSm80ILi8ELi2ELb0EN4cute5tupleIJNS5_1CILi128EEENS7_ILi64EEENS7_ILi192EEEEEELi192ENS_6half_tEfNS_4arch4Sm80ELb1ELb0ELb1ELb0ELb1ELb0ELb1ELb0EEENS1_21CollectiveEpilogueFwdINS6_IJS8_SA_S9_EEENS6_IJNS7_ILi1EEESI_SI_EEESC_SE_Li256ELb0ELb1ELb0ELb0EEENS1_30DynamicPersistentTileSchedulerILi256ELi256ELb0ELb1ELb0EEEEEEEEEvNT_6ParamsE)
        /*026c*/ 	.word	0x00000000


	//----- nvinfo : EIATTR_MIN_STACK_SIZE
	.align		4
.L_114:
        /*0270*/ 	.byte	0x04, 0x12
        /*0272*/ 	.short	(.L_116 - .L_115)
	.align		4
.L_115:
        /*0274*/ 	.word	index@(_ZN7cutlass13device_kernelIN5flash19enable_sm80_to_sm89INS1_16FlashAttnFwdSm80INS1_25CollectiveMainloopFwdSm80ILi8ELi2ELb0EN4cute5tupleIJNS5_1CILi128EEENS7_ILi64EEENS7_ILi192EEEEEELi192ENS_6half_tEfNS_4arch4Sm80ELb1ELb0ELb1ELb1ELb1ELb0ELb1ELb0EEENS1_21CollectiveEpilogueFwdINS6_IJS8_SA_S9_EEENS6_IJNS7_ILi1EEESI_SI_EEESC_SE_Li256ELb1ELb1ELb0ELb0EEENS1_19SingleTileSchedulerILb1ELb0ELb1ELi128EEEEEEEEEvNT_6ParamsE)
        /*0278*/ 	.word	0x00000000


	//----- nvinfo : EIATTR_MIN_STACK_SIZE
	.align		4
.L_116:
        /*027c*/ 	.byte	0x04, 0x12
        /*027e*/ 	.short	(.L_118 - .L_117)
	.align		4
.L_117:
        /*0280*/ 	.word	index@(_ZN7cutlass13device_kernelIN5flash19enable_sm80_to_sm89INS1_16FlashAttnFwdSm80INS1_25CollectiveMainloopFwdSm80ILi8ELi2ELb0EN4cute5tupleIJNS5_1CILi128EEENS7_ILi64EEENS7_ILi192EEEEEELi192ENS_6half_tEfNS_4arch4Sm80ELb1ELb0ELb1ELb1ELb1ELb1ELb1ELb0EEENS1_21CollectiveEpilogueFwdINS6_IJS8_SA_S9_EEENS6_IJNS7_ILi1EEESI_SI_EEESC_SE_Li256ELb1ELb1ELb0ELb0EEENS1_19SingleTileSchedulerILb1ELb0ELb1ELi128EEEEEEEEEvNT_6ParamsE)
        /*0284*/ 	.word	0x00000000
.L_118:


//--------------------- .nv.compat                --------------------------
	.section	.nv.compat,"",@"SHT_CUDA_COMPAT_INFO"
	.align	4
        /*0000*/ 	.byte	0x02, 0x09, 0x01, 0x00, 0x02, 0x02, 0x01, 0x00, 0x02, 0x05, 0x05, 0x00, 0x03, 0x07, 0x01, 0x01
        /*0010*/ 	.byte	0x02, 0x03, 0x00, 0x00, 0x02, 0x06, 0x01, 0x00, 0x04, 0x0b, 0x08, 0x00, 0x09, 0x00, 0x00, 0x00
        /*0020*/ 	.byte	0x00, 0x00, 0x00, 0x00


//--------------------- .nv.info._ZN7cutlass13device_kernelIN5flash19enable_sm80_to_sm89INS1_16FlashAttnFwdSm80INS1_25CollectiveMainloopFwdSm80ILi8ELi1ELb0EN4cute5tupleIJNS5_1CILi128EEENS7_ILi64EEENS7_ILi192EEEEEELi192ENS_6half_tEfNS_4arch4Sm80ELb0ELb0ELb1ELb0ELb1ELb0ELb1ELb0EEENS1_21CollectiveEpilogueFwdINS6_IJS8_SA_S9_EEENS6_IJNS7_ILi1EEESI_SI_EEESC_SE_Li256ELb0ELb1ELb0ELb0EEENS1_19SingleTileSchedulerILb0ELb0ELb1ELi128EEEEEEEEEvNT_6ParamsE --------------------------
	.section	.nv.info._ZN7cutlass13device_kernelIN5flash19enable_sm80_to_sm89INS1_16FlashAttnFwdSm80INS1_25CollectiveMainloopFwdSm80ILi8ELi1ELb0EN4cute5tupleIJNS5_1CILi128EEENS7_ILi64EEENS7_ILi192EEEEEELi192ENS_6half_tEfNS_4arch4Sm80ELb0ELb0ELb1ELb0ELb1ELb0ELb1ELb0EEENS1_21CollectiveEpilogueFwdINS6_IJS8_SA_S9_EEENS6_IJNS7_ILi1EEESI_SI_EEESC_SE_Li256ELb0ELb1ELb0ELb0EEENS1_19SingleTileSchedulerILb0ELb0ELb1ELi128EEEEEEEEEvNT_6ParamsE,"",@"SHT_CUDA_INFO"
	.sectionflags	@""
	.align	4


	//----- nvinfo : EIATTR_CUDA_API_VERSION
	.align		4
        /*0000*/ 	.byte	0x04, 0x37
        /*0002*/ 	.short	(.L_120 - .L_119)
.L_119:
        /*0004*/ 	.word	0x00000082


	//----- nvinfo : EIATTR_KPARAM_INFO
	.align		4
.L_120:
        /*0008*/ 	.byte	0x04, 0x17
        /*000a*/ 	.short	(.L_122 - .L_121)
.L_121:
        /*000c*/ 	.word	0x00000000
        /*0010*/ 	.short	0x0000
        /*0012*/ 	.short	0x0000
        /*0014*/ 	.byte	0x00, 0xf0, 0x61, 0x10


	//----- nvinfo : EIATTR_SPARSE_MMA_MASK
	.align		4
.L_122:
        /*0018*/ 	.byte	0x03, 0x50
        /*001a*/ 	.short	0x0000


	//----- nvinfo : EIATTR_MAXREG_COUNT
	.align		4
        /*001c*/ 	.byte	0x03, 0x1b
        /*001e*/ 	.short	0x00ff


	//----- nvinfo : EIATTR_MERCURY_ISA_VERSION
	.align		4
        /*0020*/ 	.byte	0x03, 0x5f
        /*0022*/ 	.short	0x0101


	//----- nvinfo : EIATTR_VRC_CTA_INIT_COUNT
	.align		4
        /*0024*/ 	.byte	0x02, 0x4a
	.zero		1
	.zero		1


	//----- nvinfo : EIATTR_EXIT_INSTR_OFFSETS
	.align		4
        /*0028*/ 	.byte	0x04, 0x1c
        /*002a*/ 	.short	(.L_124 - .L_123)


	//   ....[0]....
.L_123:
        /*002c*/ 	.word	0x00000010


	//----- nvinfo : EIATTR_MAX_THREADS
	.align		4
.L_124:
        /*0030*/ 	.byte	0x04, 0x05
        /*0032*/ 	.short	(.L_126 - .L_125)
.L_125:
        /*0034*/ 	.word	0x00000100
        /*0038*/ 	.word	0x00000001
        /*003c*/ 	.word	0x00000001


	//----- nvinfo : EIATTR_CBANK_PARAM_SIZE
	.align		4
.L_126:
        /*0040*/ 	.byte	0x03, 0x19
        /*0042*/ 	.short	0x0418


	//----- nvinfo : EIATTR_PARAM_CBANK
	.align		4
        /*0044*/ 	.byte	0x04, 0x0a
        /*0046*/ 	.short	(.L_128 - .L_127)
	.align		4
.L_127:
        /*0048*/ 	.word	index@(.nv.constant0._ZN7cutlass13device_kernelIN5flash19enable_sm80_to_sm89INS1_16FlashAttnFwdSm80INS1_25CollectiveMainloopFwdSm80ILi8ELi1ELb0EN4cute5tupleIJNS5_1CILi128EEENS7_ILi64EEENS7_ILi192EEEEEELi192ENS_6half_tEfNS_4arch4Sm80ELb0ELb0ELb1ELb0ELb1ELb0ELb1ELb0EEENS1_21CollectiveEpilogueFwdINS6_IJS8_SA_S9_EEENS6_IJNS7_ILi1EEESI_SI_EEESC_SE_Li256ELb0ELb1ELb0ELb0EEENS1_19SingleTileSchedulerILb0ELb0ELb1ELi128EEEEEEEEEvNT_6ParamsE)
        /*004c*/ 	.short	0x0380
        /*004e*/ 	.short	0x0418


	//----- nvinfo : EIATTR_SW_WAR
	.align		4
.L_128:
        /*0050*/ 	.byte	0x04, 0x36
        /*0052*/ 	.short	(.L_130 - .L_129)
.L_129:
        /*0054*/ 	.word	0x00000008
.L_130:


//--------------------- .nv.info._ZN7cutlass13device_kernelIN5flash19enable_sm80_to_sm89INS1_16FlashAttnFwdSm80INS1_25CollectiveMainloopFwdSm80ILi8ELi1ELb0EN4cute5tupleIJNS5_1CILi128EEENS7_ILi64EEENS7_ILi192EEEEEELi192ENS_6half_tEfNS_4arch4Sm80ELb0ELb0ELb1ELb1ELb1ELb0ELb1ELb0EEENS1_21CollectiveEpilogueFwdINS6_IJS8_SA_S9_EEENS6_IJNS7_ILi1EEESI_SI_EEESC_SE_Li256ELb1ELb1ELb0ELb0EEENS1_19SingleTileSchedulerILb1ELb0ELb1ELi128EEEEEEEEEvNT_6ParamsE --------------------------
	.section	.nv.info._ZN7cutlass13device_kernelIN5flash19enable_sm80_to_sm89INS1_16FlashAttnFwdSm80INS1_25CollectiveMainloopFwdSm80ILi8ELi1ELb0EN4cute5tupleIJNS5_1CILi128EEENS7_ILi64EEENS7_ILi192EEEEEELi192ENS_6half_tEfNS_4arch4Sm80ELb0ELb0ELb1ELb1ELb1ELb0ELb1ELb0EEENS1_21CollectiveEpilogueFwdINS6_IJS8_SA_S9_EEENS6_IJNS7_ILi1EEESI_SI_EEESC_SE_Li256ELb1ELb1ELb0ELb0EEENS1_19SingleTileSchedulerILb1ELb0ELb1ELi128EEEEEEEEEvNT_6ParamsE,"",@"SHT_CUDA_INFO"
	.sectionflags	@""
	.align	4


	//----- nvinfo : EIATTR_CUDA_API_VERSION
	.align		4
        /*0000*/ 	.byte	0x04, 0x37
        /*0002*/ 	.short	(.L_132 - .L_131)
.L_131:
        /*0004*/ 	.word	0x00000082


	//----- nvinfo : EIATTR_KPARAM_INFO
	.align		4
.L_132:
        /*0008*/ 	.byte	0x04, 0x17
        /*000a*/ 	.short	(.L_134 - .L_133)
.L_133:
        /*000c*/ 	.word	0x00000000
        /*0010*/ 	.short	0x0000
        /*0012*/ 	.short	0x0000
        /*0014*/ 	.byte	0x00, 0xf0, 0x61, 0x10


	//----- nvinfo : EIATTR_SPARSE_MMA_MASK
	.align		4
.L_134:
        /*0018*/ 	.byte	0x03, 0x50
        /*001a*/ 	.short	0x0000


	//----- nvinfo : EIATTR_MAXREG_COUNT
	.align		4
        /*001c*/ 	.byte	0x03, 0x1b
        /*001e*/ 	.short	0x00ff


	//----- nvinfo : EIATTR_MERCURY_ISA_VERSION
	.align		4
        /*0020*/ 	.byte	0x03, 0x5f
        /*0022*/ 	.short	0x0101


	//----- nvinfo : EIATTR_VRC_CTA_INIT_COUNT
	.align		4
        /*0024*/ 	.byte	0x02, 0x4a
	.zero		1
	.zero		1


	//----- nvinfo : EIATTR_EXIT_INSTR_OFFSETS
	.align		4
        /*0028*/ 	.byte	0x04, 0x1c
        /*002a*/ 	.short	(.L_136 - .L_135)


	//   ....[0]....
.L_135:
        /*002c*/ 	.word	0x00000010


	//----- nvinfo : EIATTR_MAX_THREADS
	.align		4
.L_136:
        /*0030*/ 	.byte	0x04, 0x05
        /*0032*/ 	.short	(.L_138 - .L_137)
.L_137:
        /*0034*/ 	.word	0x00000100
        /*0038*/ 	.word	0x00000001
        /*003c*/ 	.word	0x00000001


	//----- nvinfo : EIATTR_CBANK_PARAM_SIZE
	.align		4
.L_138:
        /*0040*/ 	.byte	0x03, 0x19
        /*0042*/ 	.short	0x0418


	//----- nvinfo : EIATTR_PARAM_CBANK
	.align		4
        /*0044*/ 	.byte	0x04, 0x0a
        /*0046*/ 	.short	(.L_140 - .L_139)
	.align		4
.L_139:
        /*0048*/ 	.word	index@(.nv.constant0._ZN7cutlass13device_kernelIN5flash19enable_sm80_to_sm89INS1_16FlashAttnFwdSm80INS1_25CollectiveMainloopFwdSm80ILi8ELi1ELb0EN4cute5tupleIJNS5_1CILi128EEENS7_ILi64EEENS7_ILi192EEEEEELi192ENS_6half_tEfNS_4arch4Sm80ELb0ELb0ELb1ELb1ELb1ELb0ELb1ELb0EEENS1_21CollectiveEpilogueFwdINS6_IJS8_SA_S9_EEENS6_IJNS7_ILi1EEESI_SI_EEESC_SE_Li256ELb1ELb1ELb0ELb0EEENS1_19SingleTileSchedulerILb1ELb0ELb1ELi128EEEEEEEEEvNT_6ParamsE)
        /*004c*/ 	.short	0x0380
        /*004e*/ 	.short	0x0418


	//----- nvinfo : EIATTR_SW_WAR
	.align		4
.L_140:
        /*0050*/ 	.byte	0x04, 0x36
        /*0052*/ 	.short	(.L_142 - .L_141)
.L_141:
        /*0054*/ 	.word	0x00000008
.L_142:


//--------------------- .nv.info._ZN7cutlass13device_kernelIN5flash19enable_sm80_to_sm89INS1_16FlashAttnFwdSm80INS1_25CollectiveMainloopFwdSm80ILi8ELi1ELb0EN4cute5tupleIJNS5_1CILi128EEENS7_ILi64EEENS7_ILi192EEEEEELi192ENS_6half_tEfNS_4arch4Sm80ELb0ELb0ELb1ELb1ELb1ELb1ELb1ELb0EEENS1_21CollectiveEpilogueFwdINS6_IJS8_SA_S9_EEENS6_IJNS7_ILi1EEESI_SI_EEESC_SE_Li256ELb1ELb1ELb0ELb0EEENS1_19SingleTileSchedulerILb1ELb0ELb1ELi128EEEEEEEEEvNT_6ParamsE --------------------------
	.section	.nv.info._ZN7cutlass13device_kernelIN5flash19enable_sm80_to_sm89INS1_16FlashAttnFwdSm80INS1_25CollectiveMainloopFwdSm80ILi8ELi1ELb0EN4cute5tupleIJNS5_1CILi128EEENS7_ILi64EEENS7_ILi192EEEEEELi192ENS_6half_tEfNS_4arch4Sm80ELb0ELb0ELb1ELb1ELb1ELb1ELb1ELb0EEENS1_21CollectiveEpilogueFwdINS6_IJS8_SA_S9_EEENS6_IJNS7_ILi1EEESI_SI_EEESC_SE_Li256ELb1ELb1ELb0ELb0EEENS1_19SingleTileSchedulerILb1ELb0ELb1ELi128EEEEEEEEEvNT_6ParamsE,"",@"SHT_CUDA_INFO"
	.sectionflags	@""
	.align	4


	//----- nvinfo : EIATTR_CUDA_API_VERSION
	.align		4
        /*0000*/ 	.byte	0x04, 0x37
        /*0002*/ 	.short	(.L_144 - .L_143)
.L_143:
        /*0004*/ 	.word	0x00000082


	//----- nvinfo : EIATTR_KPARAM_INFO
	.align		4
.L_144:
        /*0008*/ 	.byte	0x04, 0x17
        /*000a*/ 	.short	(.L_146 - .L_145)
.L_145:
        /*000c*/ 	.word	0x00000000
        /*0010*/ 	.short	0x0000
        /*0012*/ 	.short	0x0000
        /*0014*/ 	.byte	0x00, 0xf0, 0x61, 0x10


	//----- nvinfo : EIATTR_SPARSE_MMA_MASK
	.align		4
.L_146:
        /*0018*/ 	.byte	0x03, 0x50
        /*001a*/ 	.short	0x0000


	//----- nvinfo : EIATTR_MAXREG_COUNT
	.align		4
        /*001c*/ 	.byte	0x03, 0x1b
        /*001e*/ 	.short	0x00ff


	//----- nvinfo : EIATTR_MERCURY_ISA_VERSION
	.align		4
        /*0020*/ 	.byte	0x03, 0x5f
        /*0022*/ 	.short	0x0101


	//----- nvinfo : EIATTR_VRC_CTA_INIT_COUNT
	.align		4
        /*0024*/ 	.byte	0x02, 0x4a
	.zero		1
	.zero		1


	//----- nvinfo : EIATTR_EXIT_INSTR_OFFSETS
	.align		4
        /*0028*/ 	.byte	0x04, 0x1c
        /*002a*/ 	.short	(.L_148 - .L_147)


	//   ....[0]....
.L_147:
        /*002c*/ 	.word	0x00000010


	//----- nvinfo : EIATTR_MAX_THREADS
	.align		4
.L_148:
        /*0030*/ 	.byte	0x04, 0x05
        /*0032*/ 	.short	(.L_150 - .L_149)
.L_149:
        /*0034*/ 	.word	0x00000100
        /*0038*/ 	.word	0x00000001
        /*003c*/ 	.word	0x00000001


	//----- nvinfo : EIATTR_CBANK_PARAM_SIZE
	.align		4
.L_150:
        /*0040*/ 	.byte	0x03, 0x19
        /*0042*/ 	.short	0x0418


	//----- nvinfo : EIATTR_PARAM_CBANK
	.align		4
        /*0044*/ 	.byte	0x04, 0x0a
        /*0046*/ 	.short	(.L_152 - .L_151)
	.align		4
.L_151:
        /*0048*/ 	.word	index@(.nv.constant0._ZN7cutlass13device_kernelIN5flash19enable_sm80_to_sm89INS1_16FlashAttnFwdSm80INS1_25CollectiveMainloopFwdSm80ILi8ELi1ELb0EN4cute5tupleIJNS5_1CILi128EEENS7_ILi64EEENS7_ILi192EEEEEELi192ENS_6half_tEfNS_4arch4Sm80ELb0ELb0ELb1ELb1ELb1ELb1ELb1ELb0EEENS1_21CollectiveEpilogueFwdINS6_IJS8_SA_S9_EEENS6_IJNS7_ILi1EEESI_SI_EEESC_SE_Li256ELb1ELb1ELb0ELb0EEENS1_19SingleTileSchedulerILb1ELb0ELb1ELi128EEEEEEEEEvNT_6ParamsE)
        /*004c*/ 	.short	0x0380
        /*004e*/ 	.short	0x0418


	//----- nvinfo : EIATTR_SW_WAR
	.align		4
.L_152:
        /*0050*/ 	.byte	0x04, 0x36
        /*0052*/ 	.short	(.L_154 - .L_153)
.L_153:
        /*0054*/ 	.word	0x00000008
.L_154:


//--------------------- .nv.info._ZN7cutlass13device_kernelIN5flash19enable_sm80_to_sm89INS1_16FlashAttnFwdSm80INS1_25CollectiveMainloopFwdSm80ILi8ELi1ELb0EN4cute5tupleIJNS5_1CILi128EEENS7_ILi64EEENS7_ILi192EEEEEELi192ENS_6half_tEfNS_4arch4Sm80ELb0ELb1ELb1ELb0ELb1ELb0ELb1ELb0EEENS1_21CollectiveEpilogueFwdINS6_IJS8_SA_S9_EEENS6_IJNS7_ILi1EEESI_SI_EEESC_SE_Li256ELb0ELb1ELb0ELb0EEENS1_19SingleTileSchedulerILb0ELb0ELb1ELi128EEEEEEEEEvNT_6ParamsE --------------------------
	.section	.nv.info._ZN7cutlass13device_kernelIN5flash19enable_sm80_to_sm89INS1_16FlashAttnFwdSm80INS1_25CollectiveMainloopFwdSm80ILi8ELi1ELb0EN4cute5tupleIJNS5_1CILi128EEENS7_ILi64EEENS7_ILi192EEEEEELi192ENS_6half_tEfNS_4arch4Sm80ELb0ELb1ELb1ELb0ELb1ELb0ELb1ELb0EEENS1_21CollectiveEpilogueFwdINS6_IJS8_SA_S9_EEENS6_IJNS7_ILi1EEESI_SI_EEESC_SE_Li256ELb0ELb1ELb0ELb0EEENS1_19SingleTileSchedulerILb0ELb0ELb1ELi128EEEEEEEEEvNT_6ParamsE,"",@"SHT_CUDA_INFO"
	.sectionflags	@""
	.align	4


	//----- nvinfo : EIATTR_CUDA_API_VERSION
	.align		4
        /*0000*/ 	.byte	0x04, 0x37
        /*0002*/ 	.short	(.L_156 - .L_155)
.L_155:
        /*0004*/ 	.word	0x00000082


	//----- nvinfo : EIATTR_KPARAM_INFO
	.align		4
.L_156:
        /*0008*/ 	.byte	0x04, 0x17
        /*000a*/ 	.short	(.L_158 - .L_157)
.L_157:
        /*000c*/ 	.word	0x00000000
        /*0010*/ 	.short	0x0000
        /*0012*/ 	.short	0x0000
        /*0014*/ 	.byte	0x00, 0xf0, 0x61, 0x10


	//----- nvinfo : EIATTR_SPARSE_MMA_MASK
	.align		4
.L_158:
        /*0018*/ 	.byte	0x03, 0x50
        /*001a*/ 	.short	0x0000


	//----- nvinfo : EIATTR_MAXREG_COUNT
	.align		4
        /*001c*/ 	.byte	0x03, 0x1b
        /*001e*/ 	.short	0x00ff


	//----- nvinfo : EIATTR_MERCURY_ISA_VERSION
	.align		4
        /*0020*/ 	.byte	0x03, 0x5f
        /*0022*/ 	.short	0x0101


	//----- nvinfo : EIATTR_VRC_CTA_INIT_COUNT
	.align		4
        /*0024*/ 	.byte	0x02, 0x4a
	.zero		1
	.zero		1


	//----- nvinfo : EIATTR_EXIT_INSTR_OFFSETS
	.align		4
        /*0028*/ 	.byte	0x04, 0x1c
        /*002a*/ 	.short	(.L_160 - .L_159)


	//   ....[0]....
.L_159:
        /*002c*/ 	.word	0x00000010


	//----- nvinfo : EIATTR_MAX_THREADS
	.align		4
.L_160:
        /*0030*/ 	.byte	0x04, 0x05
        /*0032*/ 	.short	(.L_162 - .L_161)
.L_161:
        /*0034*/ 	.word	0x00000100
        /*0038*/ 	.word	0x00000001
        /*003c*/ 	.word	0x00000001


	//----- nvinfo : EIATTR_CBANK_PARAM_SIZE
	.align		4
.L_162:
        /*0040*/ 	.byte	0x03, 0x19
        /*0042*/ 	.short	0x0418


	//----- nvinfo : EIATTR_PARAM_CBANK
	.align		4
        /*0044*/ 	.byte	0x04, 0x0a
        /*0046*/ 	.short	(.L_164 - .L_163)
	.align		4
.L_163:
        /*0048*/ 	.word	index@(.nv.constant0._ZN7cutlass13device_kernelIN5flash19enable_sm80_to_sm89INS1_16FlashAttnFwdSm80INS1_25CollectiveMainloopFwdSm80ILi8ELi1ELb0EN4cute5tupleIJNS5_1CILi128EEENS7_ILi64EEENS7_ILi192EEEEEELi192ENS_6half_tEfNS_4arch4Sm80ELb0ELb1ELb1ELb0ELb1ELb0ELb1ELb0EEENS1_21CollectiveEpilogueFwdINS6_IJS8_SA_S9_EEENS6_IJNS7_ILi1EEESI_SI_EEESC_SE_Li256ELb0ELb1ELb0ELb0EEENS1_19SingleTileSchedulerILb0ELb0ELb1ELi128EEEEEEEEEvNT_6ParamsE)
        /*004c*/ 	.short	0x0380
        /*004e*/ 	.short	0x0418


	//----- nvinfo : EIATTR_SW_WAR
	.align		4
.L_164:
        /*0050*/ 	.byte	0x04, 0x36
        /*0052*/ 	.short	(.L_166 - .L_165)
.L_165:
        /*0054*/ 	.word	0x00000008
.L_166:


//--------------------- .nv.info._ZN7cutlass13device_kernelIN5flash19enable_sm80_to_sm89INS1_16FlashAttnFwdSm80INS1_25CollectiveMainloopFwdSm80ILi8ELi1ELb0EN4cute5tupleIJNS5_1CILi128EEENS7_ILi64EEENS7_ILi192EEEEEELi192ENS_6half_tEfNS_4arch4Sm80ELb0ELb1ELb1ELb1ELb1ELb0ELb1ELb0EEENS1_21CollectiveEpilogueFwdINS6_IJS8_SA_S9_EEENS6_IJNS7_ILi1EEESI_SI_EEESC_SE_Li256ELb1ELb1ELb0ELb0EEENS1_19SingleTileSchedulerILb1ELb0ELb1ELi128EEEEEEEEEvNT_6ParamsE --------------------------
	.section	.nv.info._ZN7cutlass13device_kernelIN5flash19enable_sm80_to_sm89INS1_16FlashAttnFwdSm80INS1_25CollectiveMainloopFwdSm80ILi8ELi1ELb0EN4cute5tupleIJNS5_1CILi128EEENS7_ILi64EEENS7_ILi192EEEEEELi192ENS_6half_tEfNS_4arch4Sm80ELb0ELb1ELb1ELb1ELb1ELb0ELb1ELb0EEENS1_21CollectiveEpilogueFwdINS6_IJS8_SA_S9_EEENS6_IJNS7_ILi1EEESI_SI_EEESC_SE_Li256ELb1ELb1ELb0ELb0EEENS1_19SingleTileSchedulerILb1ELb0ELb1ELi128EEEEEEEEEvNT_6ParamsE,"",@"SHT_CUDA_INFO"
	.sectionflags	@""
	.align	4


	//----- nvinfo : EIATTR_CUDA_API_VERSION
	.align		4
        /*0000*/ 	.byte	0x04, 0x37
        /*0002*/ 	.short	(.L_168 - .L_167)
.L_167:
        /*0004*/ 	.word	0x00000082


	//----- nvinfo : EIATTR_KPARAM_INFO
	.align		4
.L_168:
        /*0008*/ 	.byte	0x04, 0x17
        /*000a*/ 	.short	(.L_170 - .L_169)
.L_169:
        /*000c*/ 	.word	0x00000000
        /*0010*/ 	.short	0x0000
        /*0012*/ 	.short	0x0000
        /*0014*/ 	.byte	0x00, 0xf0, 0x61, 0x10


	//----- nvinfo : EIATTR_SPARSE_MMA_MASK
	.align		4
.L_170:
        /*0018*/ 	.byte	0x03, 0x50
        /*001a*/ 	.short	0x0000


	//----- nvinfo : EIATTR_MAXREG_COUNT
	.align		4
        /*001c*/ 	.byte	0x03, 0x1b
        /*001e*/ 	.short	0x00ff


	//----- nvinfo : EIATTR_MERCURY_ISA_VERSION
	.align		4
        /*0020*/ 	.byte	0x03, 0x5f
        /*0022*/ 	.short	0x0101


	//----- nvinfo : EIATTR_VRC_CTA_INIT_COUNT
	.align		4
        /*0024*/ 	.byte	0x02, 0x4a
	.zero		1
	.zero		1


	//----- nvinfo : EIATTR_EXIT_INSTR_OFFSETS
	.align		4
        /*0028*/ 	.byte	0x04, 0x1c
        /*002a*/ 	.short	(.L_172 - .L_171)


	//   ....[0]....
.L_171:
        /*002c*/ 	.word	0x00000010


	//----- nvinfo : EIATTR_MAX_THREADS
	.align		4
.L_172:
        /*0030*/ 	.byte	0x04, 0x05
        /*0032*/ 	.short	(.L_174 - .L_173)
.L_173:
        /*0034*/ 	.word	0x00000100
        /*0038*/ 	.word	0x00000001
        /*003c*/ 	.word	0x00000001


	//----- nvinfo : EIATTR_CBANK_PARAM_SIZE
	.align		4
.L_174:
        /*0040*/ 	.byte	0x03, 0x19
        /*0042*/ 	.short	0x0418


	//----- nvinfo : EIATTR_PARAM_CBANK
	.align		4
        /*0044*/ 	.byte	0x04, 0x0a
        /*0046*/ 	.short	(.L_176 - .L_175)
	.align		4
.L_175:
        /*0048*/ 	.word	index@(.nv.constant0._ZN7cutlass13device_kernelIN5flash19enable_sm80_to_sm89INS1_16FlashAttnFwdSm80INS1_25CollectiveMainloopFwdSm80ILi8ELi1ELb0EN4cute5tupleIJNS5_1CILi128EEENS7_ILi64EEENS7_ILi192EEEEEELi192ENS_6half_tEfNS_4arch4Sm80ELb0ELb1ELb1ELb1ELb1ELb0ELb1ELb0EEENS1_21CollectiveEpilogueFwdINS6_IJS8_SA_S9_EEENS6_IJNS7_ILi1EEESI_SI_EEESC_SE_Li256ELb1ELb1ELb0ELb0EEENS1_19SingleTileSchedulerILb1ELb0ELb1ELi128EEEEEEEEEvNT_6ParamsE)
        /*004c*/ 	.short	0x0380
        /*004e*/ 	.short	0x0418


	//----- nvinfo : EIATTR_SW_WAR
	.align		4
.L_176:
        /*0050*/ 	.byte	0x04, 0x36
        /*0052*/ 	.short	(.L_178 - .L_177)
.L_177:
        /*0054*/ 	.word	0x00000008
.L_178:


//--------------------- .nv.info._ZN7cutlass13device_kernelIN5flash19enable_sm80_to_sm89INS1_16FlashAttnFwdSm80INS1_25CollectiveMainloopFwdSm80ILi8ELi1ELb0EN4cute5tupleIJNS5_1CILi128EEENS7_ILi64EEENS7_ILi192EEEEEELi192ENS_6half_tEfNS_4arch4Sm80ELb0ELb1ELb1ELb1ELb1ELb1ELb1ELb0EEENS1_21CollectiveEpilogueFwdINS6_IJS8_SA_S9_EEENS6_IJNS7_ILi1EEESI_SI_EEESC_SE_Li256ELb1ELb1ELb0ELb0EEENS1_19SingleTileSchedulerILb1ELb0ELb1ELi128EEEEEEEEEvNT_6ParamsE --------------------------
	.section	.nv.info._ZN7cutlass13device_kernelIN5flash19enable_sm80_to_sm89INS1_16FlashAttnFwdSm80INS1_25CollectiveMainloopFwdSm80ILi8ELi1ELb0EN4cute5tupleIJNS5_1CILi128EEENS7_ILi64EEENS7_ILi192EEEEEELi192ENS_6half_tEfNS_4arch4Sm80ELb0ELb1ELb1ELb1ELb1ELb1ELb1ELb0EEENS1_21CollectiveEpilogueFwdINS6_IJS8_SA_S9_EEENS6_IJNS7_ILi1EEESI_SI_EEESC_SE_Li256ELb1ELb1ELb0ELb0EEENS1_19SingleTileSchedulerILb1ELb0ELb1ELi128EEEEEEEEEvNT_6ParamsE,"",@"SHT_CUDA_INFO"
	.sectionflags	@""
	.align	4


	//----- nvinfo : EIATTR_CUDA_API_VERSION
	.align		4
        /*0000*/ 	.byte	0x04, 0x37
        /*0002*/ 	.short	(.L_180 - .L_179)
.L_179:
        /*0004*/ 	.word	0x00000082


	//----- nvinfo : EIATTR_KPARAM_INFO
	.align		4
.L_180:
        /*0008*/ 	.byte	0x04, 0x17
        /*000a*/ 	.short	(.L_182 - .L_181)
.L_181:
        /*000c*/ 	.word	0x00000000
        /*0010*/ 	.short	0x0000
        /*0012*/ 	.short	0x0000
        /*0014*/ 	.byte	0x00, 0xf0, 0x61, 0x10


	//----- nvinfo : EIATTR_SPARSE_MMA_MASK
	.align		4
.L_182:
        /*0018*/ 	.byte	0x03, 0x50
        /*001a*/ 	.short	0x0000


	//----- nvinfo : EIATTR_MAXREG_COUNT
	.align		4
        /*001c*/ 	.byte	0x03, 0x1b
        /*001e*/ 	.short	0x00ff


	//----- nvinfo : EIATTR_MERCURY_ISA_VERSION
	.align		4
        /*0020*/ 	.byte	0x03, 0x5f
        /*0022*/ 	.short	0x0101


	//----- nvinfo : EIATTR_VRC_CTA_INIT_COUNT
	.align		4
        /*0024*/ 	.byte	0x02, 0x4a
	.zero		1
	.zero		1


	//----- nvinfo : EIATTR_EXIT_INSTR_OFFSETS
	.align		4
        /*0028*/ 	.byte	0x04, 0x1c
        /*002a*/ 	.short	(.L_184 - .L_183)


	//   ....[0]....
.L_183:
        /*002c*/ 	.word	0x00000010


	//----- nvinfo : EIATTR_MAX_THREADS
	.align		4
.L_184:
        /*0030*/ 	.byte	0x04, 0x05
        /*0032*/ 	.short	(.L_186 - .L_185)
.L_185:
        /*0034*/ 	.word	0x00000100
        /*0038*/ 	.word	0x00000001
        /*003c*/ 	.word	0x00000001


	//----- nvinfo : EIATTR_CBANK_PARAM_SIZE
	.align		4
.L_186:
        /*0040*/ 	.byte	0x03, 0x19
        /*0042*/ 	.short	0x0418


	//----- nvinfo : EIATTR_PARAM_CBANK
	.align		4
        /*0044*/ 	.byte	0x04, 0x0a
        /*0046*/ 	.short	(.L_188 - .L_187)
	.align		4
.L_187:
        /*0048*/ 	.word	index@(.nv.constant0._ZN7cutlass13device_kernelIN5flash19enable_sm80_to_sm89INS1_16FlashAttnFwdSm80INS1_25CollectiveMainloopFwdSm80ILi8ELi1ELb0EN4cute5tupleIJNS5_1CILi128EEENS7_ILi64EEENS7_ILi192EEEEEELi192ENS_6half_tEfNS_4arch4Sm80ELb0ELb1ELb1ELb1ELb1ELb1ELb1ELb0EEENS1_21CollectiveEpilogueFwdINS6_IJS8_SA_S9_EEENS6_IJNS7_ILi1EEESI_SI_EEESC_SE_Li256ELb1ELb1ELb0ELb0EEENS1_19SingleTileSchedulerILb1ELb0ELb1ELi128EEEEEEEEEvNT_6ParamsE)
        /*004c*/ 	.short	0x0380
        /*004e*/ 	.short	0x0418


	//----- nvinfo : EIATTR_SW_WAR
	.align		4
.L_188:
        /*0050*/ 	.byte	0x04, 0x36
        /*0052*/ 	.short	(.L_190 - .L_189)
.L_189:
        /*0054*/ 	.word	0x00000008
.L_190:


//--------------------- .nv.info._ZN7cutlass13device_kernelIN5flash19enable_sm80_to_sm89INS1_16FlashAttnFwdSm80INS1_25CollectiveMainloopFwdSm80ILi8ELi1ELb0EN4cute5tupleIJNS5_1CILi128EEENS7_ILi64EEENS7_ILi192EEEEEELi192ENS_6half_tEfNS_4arch4Sm80ELb1ELb0ELb1ELb0ELb1ELb0ELb1ELb0EEENS1_21CollectiveEpilogueFwdINS6_IJS8_SA_S9_EEENS6_IJNS7_ILi1EEESI_SI_EEESC_SE_Li256ELb0ELb1ELb0ELb0EEENS1_30DynamicPersistentTileSchedulerILi256ELi256ELb0ELb1ELb0EEEEEEEEEvNT_6ParamsE --------------------------
	.section	.nv.info._ZN7cutlass13device_kernelIN5flash19enable_sm80_to_sm89INS1_16FlashAttnFwdSm80INS1_25CollectiveMainloopFwdSm80ILi8ELi1ELb0EN4cute5tupleIJNS5_1CILi128EEENS7_ILi64EEENS7_ILi192EEEEEELi192ENS_6half_tEfNS_4arch4Sm80ELb1ELb0ELb1ELb0ELb1ELb0ELb1ELb0EEENS1_21CollectiveEpilogueFwdINS6_IJS8_SA_S9_EEENS6_IJNS7_ILi1EEESI_SI_EEESC_SE_Li256ELb0ELb1ELb0ELb0EEENS1_30DynamicPersistentTileSchedulerILi256ELi256ELb0ELb1ELb0EEEEEEEEEvNT_6ParamsE,"",@"SHT_CUDA_INFO"
	.sectionflags	@""
	.align	4


	//----- nvinfo : EIATTR_CUDA_API_VERSION
	.align		4
        /*0000*/ 	.byte	0x04, 0x37
        /*0002*/ 	.short	(.L_192 - .L_191)
.L_191:
        /*0004*/ 	.word	0x00000082


	//----- nvinfo : EIATTR_KPARAM_INFO
	.align		4
.L_192:
        /*0008*/ 	.byte	0x04, 0x17
        /*000a*/ 	.short	(.L_194 - .L_193)
.L_193:
        /*000c*/ 	.word	0x00000000
        /*0010*/ 	.short	0x0000
        /*0012*/ 	.short	0x0000
        /*0014*/ 	.byte	0x00, 0xf0, 0xa1, 0x10


	//----- nvinfo : EIATTR_SPARSE_MMA_MASK
	.align		4
.L_194:
        /*0018*/ 	.byte	0x03, 0x50
        /*001a*/ 	.short	0x0000


	//----- nvinfo : EIATTR_MAXREG_COUNT
	.align		4
        /*001c*/ 	.byte	0x03, 0x1b
        /*001e*/ 	.short	0x00ff


	//----- nvinfo : EIATTR_MERCURY_ISA_VERSION
	.align		4
        /*0020*/ 	.byte	0x03, 0x5f
        /*0022*/ 	.short	0x0101


	//----- nvinfo : EIATTR_VRC_CTA_INIT_COUNT
	.align		4
        /*0024*/ 	.byte	0x02, 0x4a
	.zero		1
	.zero		1


	//----- nvinfo : EIATTR_EXIT_INSTR_OFFSETS
	.align		4
        /*0028*/ 	.byte	0x04, 0x1c
        /*002a*/ 	.short	(.L_196 - .L_195)


	//   ....[0]....
.L_195:
        /*002c*/ 	.word	0x00000010


	//----- nvinfo : EIATTR_MAX_THREADS
	.align		4
.L_196:
        /*0030*/ 	.byte	0x04, 0x05
        /*0032*/ 	.short	(.L_198 - .L_197)
.L_197:
        /*0034*/ 	.word	0x00000100
        /*0038*/ 	.word	0x00000001
        /*003c*/ 	.word	0x00000001


	//----- nvinfo : EIATTR_CBANK_PARAM_SIZE
	.align		4
.L_198:
        /*0040*/ 	.byte	0x03, 0x19
        /*0042*/ 	.short	0x0428


	//----- nvinfo : EIATTR_PARAM_CBANK
	.align		4
        /*0044*/ 	.byte	0x04, 0x0a
        /*0046*/ 	.short	(.L_200 - .L_199)
	.align		4
.L_199:
        /*0048*/ 	.word	index@(.nv.constant0._ZN7cutlass13device_kernelIN5flash19enable_sm80_to_sm89INS1_16FlashAttnFwdSm80INS1_25CollectiveMainloopFwdSm80ILi8ELi1ELb0EN4cute5tupleIJNS5_1CILi128EEENS7_ILi64EEENS7_ILi192EEEEEELi192ENS_6half_tEfNS_4arch4Sm80ELb1ELb0ELb1ELb0ELb1ELb0ELb1ELb0EEENS1_21CollectiveEpilogueFwdINS6_IJS8_SA_S9_EEENS6_IJNS7_ILi1EEESI_SI_EEESC_SE_Li256ELb0ELb1ELb0ELb0EEENS1_30DynamicPersistentTileSchedulerILi256ELi256ELb0ELb1ELb0EEEEEEEEEvNT_6ParamsE)
        /*004c*/ 	.short	0x0380
        /*004e*/ 	.short	0x0428


	//----- nvinfo : EIATTR_SW_WAR
	.align		4
.L_200:
        /*0050*/ 	.byte	0x04, 0x36
        /*0052*/ 	.short	(.L_202 - .L_201)
.L_201:
        /*0054*/ 	.word	0x00000008
.L_202:


//--------------------- .nv.info._ZN7cutlass13device_kernelIN5flash19enable_sm80_to_sm89INS1_16FlashAttnFwdSm80INS1_25CollectiveMainloopFwdSm80ILi8ELi1ELb0EN4cute5tupleIJNS5_1CILi128EEENS7_ILi64EEENS7_ILi192EEEEEELi192ENS_6half_tEfNS_4arch4Sm80ELb1ELb0ELb1ELb1ELb1ELb0ELb1ELb0EEENS1_21CollectiveEpilogueFwdINS6_IJS8_SA_S9_EEENS6_IJNS7_ILi1EEESI_SI_EEESC_SE_Li256ELb1ELb1ELb0ELb0EEENS1_19SingleTileSchedulerILb1ELb0ELb1ELi128EEEEEEEEEvNT_6ParamsE --------------------------
	.section	.nv.info._ZN7cutlass13device_kernelIN5flash19enable_sm80_to_sm89INS1_16FlashAttnFwdSm80INS1_25CollectiveMainloopFwdSm80ILi8ELi1ELb0EN4cute5tupleIJNS5_1CILi128EEENS7_ILi64EEENS7_ILi192EEEEEELi192ENS_6half_tEfNS_4arch4Sm80ELb1ELb0ELb1ELb1ELb1ELb0ELb1ELb0EEENS1_21CollectiveEpilogueFwdINS6_IJS8_SA_S9_EEENS6_IJNS7_ILi1EEESI_SI_EEESC_SE_Li256ELb1ELb1ELb0ELb0EEENS1_19SingleTileSchedulerILb1ELb0ELb1ELi128EEEEEEEEEvNT_6ParamsE,"",@"SHT_CUDA_INFO"
	.sectionflags	@""
	.align	4


	//----- nvinfo : EIATTR_CUDA_API_VERSION
	.align		4
        /*0000*/ 	.byte	0x04, 0x37
        /*0002*/ 	.short	(.L_204 - .L_203)
.L_203:
        /*0004*/ 	.word	0x00000082


	//----- nvinfo : EIATTR_KPARAM_INFO
	.align		4
.L_204:
        /*0008*/ 	.byte	0x04, 0x17
        /*000a*/ 	.short	(.L_206 - .L_205)
.L_205:
        /*000c*/ 	.word	0x00000000
        /*0010*/ 	.short	0x0000
        /*0012*/ 	.short	0x0000
        /*0014*/ 	.byte	0x00, 0xf0, 0x61, 0x10


	//----- nvinfo : EIATTR_SPARSE_MMA_MASK
	.align		4
.L_206:
        /*0018*/ 	.byte	0x03, 0x50
        /*001a*/ 	.short	0x0000


	//----- nvinfo : EIATTR_MAXREG_COUNT
	.align		4
        /*001c*/ 	.byte	0x03, 0x1b
        /*001e*/ 	.short	0x00ff


	//----- nvinfo : EIATTR_MERCURY_ISA_VERSION
	.align		4
        /*0020*/ 	.byte	0x03, 0x5f
        /*0022*/ 	.short	0x0101


	//----- nvinfo : EIATTR_VRC_CTA_INIT_COUNT
	.align		4
        /*0024*/ 	.byte	0x02, 0x4a
	.zero		1
	.zero		1


	//----- nvinfo : EIATTR_EXIT_INSTR_OFFSETS
	.align		4
        /*0028*/ 	.byte	0x04, 0x1c
        /*002a*/ 	.short	(.L_208 - .L_207)


	//   ....[0]....
.L_207:
        /*002c*/ 	.word	0x00000010


	//----- nvinfo : EIATTR_MAX_THREADS
	.align		4
.L_208:
        /*0030*/ 	.byte	0x04, 0x05
        /*0032*/ 	.short	(.L_210 - .L_209)
.L_209:
        /*0034*/ 	.word	0x00000100
        /*0038*/ 	.word	0x00000001
        /*003c*/ 	.word	0x00000001


	//----- nvinfo : EIATTR_CBANK_PARAM_SIZE
	.align		4
.L_210:
        /*0040*/ 	.byte	0x03, 0x19
        /*0042*/ 	.short	0x0418


	//----- nvinfo : EIATTR_PARAM_CBANK
	.align		4
        /*0044*/ 	.byte	0x04, 0x0a
        /*0046*/ 	.short	(.L_212 - .L_211)
	.align		4
.L_211:
        /*0048*/ 	.word	index@(.nv.constant0._ZN7cutlass13device_kernelIN5flash19enable_sm80_to_sm89INS1_16FlashAttnFwdSm80INS1_25CollectiveMainloopFwdSm80ILi8ELi1ELb0EN4cute5tupleIJNS5_1CILi128EEENS7_ILi64EEENS7_ILi192EEEEEELi192ENS_6half_tEfNS_4arch4Sm80ELb1ELb0ELb1ELb1ELb1ELb0ELb1ELb0EEENS1_21CollectiveEpilogueFwdINS6_IJS8_SA_S9_EEENS6_IJNS7_ILi1EEESI_SI_EEESC_SE_Li256ELb1ELb1ELb0ELb0EEENS1_19SingleTileSchedulerILb1ELb0ELb1ELi128EEEEEEEEEvNT_6ParamsE)
        /*004c*/ 	.short	0x0380
        /*004e*/ 	.short	0x0418


	//----- nvinfo : EIATTR_SW_WAR
	.align		4
.L_212:
        /*0050*/ 	.byte	0x04, 0x36
        /*0052*/ 	.short	(.L_214 - .L_213)
.L_213:
        /*0054*/ 	.word	0x00000008
.L_214:


//--------------------- .nv.info._ZN7cutlass13device_kernelIN5flash19enable_sm80_to_sm89INS1_16FlashAttnFwdSm80INS1_25CollectiveMainloopFwdSm80ILi8ELi1ELb0EN4cute5tupleIJNS5_1CILi128EEENS7_ILi64EEENS7_ILi192EEEEEELi192ENS_6half_tEfNS_4arch4Sm80ELb1ELb0ELb1ELb1ELb1ELb1ELb1ELb0EEENS1_21CollectiveEpilogueFwdINS6_IJS8_SA_S9_EEENS6_IJNS7_ILi1EEESI_SI_EEESC_SE_Li256ELb1ELb1ELb0ELb0EEENS1_19SingleTileSchedulerILb1ELb0ELb1ELi128EEEEEEEEEvNT_6ParamsE --------------------------
	.section	.nv.info._ZN7cutlass13device_kernelIN5flash19enable_sm80_to_sm89INS1_16FlashAttnFwdSm80INS1_25CollectiveMainloopFwdSm80ILi8ELi1ELb0EN4cute5tupleIJNS5_1CILi128EEENS7_ILi64EEENS7_ILi192EEEEEELi192ENS_6half_tEfNS_4arch4Sm80ELb1ELb0ELb1ELb1ELb1ELb1ELb1ELb0EEENS1_21CollectiveEpilogueFwdINS6_IJS8_SA_S9_EEENS6_IJNS7_ILi1EEESI_SI_EEESC_SE_Li256ELb1ELb1ELb0ELb0EEENS1_19SingleTileSchedulerILb1ELb0ELb1ELi128EEEEEEEEEvNT_6ParamsE,"",@"SHT_CUDA_INFO"
	.sectionflags	@""
	.align	4


	//----- nvinfo : EIATTR_CUDA_API_VERSION
	.align		4
        /*0000*/ 	.byte	0x04, 0x37
        /*0002*/ 	.short	(.L_216 - .L_215)
.L_215:
        /*0004*/ 	.word	0x00000082


	//----- nvinfo : EIATTR_KPARAM_INFO
	.align		4
.L_216:
        /*0008*/ 	.byte	0x04, 0x17
        /*000a*/ 	.short	(.L_218 - .L_217)
.L_217:
        /*000c*/ 	.word	0x00000000
        /*0010*/ 	.short	0x0000
        /*0012*/ 	.short	0x0000
        /*0014*/ 	.byte	0x00, 0xf0, 0x61, 0x10


	//----- nvinfo : EIATTR_SPARSE_MMA_MASK
	.align		4
.L_218:
        /*0018*/ 	.byte	0x03, 0x50
        /*001a*/ 	.short	0x0000


	//----- nvinfo : EIATTR_MAXREG_COUNT
	.align		4
        /*001c*/ 	.byte	0x03, 0x1b
        /*001e*/ 	.short	0x00ff


	//----- nvinfo : EIATTR_MERCURY_ISA_VERSION
	.align		4
        /*0020*/ 	.byte	0x03, 0x5f
        /*0022*/ 	.short	0x0101


	//----- nvinfo : EIATTR_VRC_CTA_INIT_COUNT
	.align		4
        /*0024*/ 	.byte	0x02, 0x4a
	.zero		1
	.zero		1


	//----- nvinfo : EIATTR_EXIT_INSTR_OFFSETS
	.align		4
        /*0028*/ 	.byte	0x04, 0x1c
        /*002a*/ 	.short	(.L_220 - .L_219)


	//   ....[0]....
.L_219:
        /*002c*/ 	.word	0x00000010


	//----- nvinfo : EIATTR_MAX_THREADS
	.align		4
.L_220:
        /*0030*/ 	.byte	0x04, 0x05
        /*0032*/ 	.short	(.L_222 - .L_221)
.L_221:
        /*0034*/ 	.word	0x00000100
        /*0038*/ 	.word	0x00000001
        /*003c*/ 	.word	0x00000001


	//----- nvinfo : EIATTR_CBANK_PARAM_SIZE
	.align		4
.L_222:
        /*0040*/ 	.byte	0x03, 0x19
        /*0042*/ 	.short	0x0418


	//----- nvinfo : EIATTR_PARAM_CBANK
	.align		4
        /*0044*/ 	.byte	0x04, 0x0a
        /*0046*/ 	.short	(.L_224 - .L_223)
	.align		4
.L_223:
        /*0048*/ 	.word	index@(.nv.constant0._ZN7cutlass13device_kernelIN5flash19enable_sm80_to_sm89INS1_16FlashAttnFwdSm80INS1_25CollectiveMainloopFwdSm80ILi8ELi1ELb0EN4cute5tupleIJNS5_1CILi128EEENS7_ILi64EEENS7_ILi192EEEEEELi192ENS_6half_tEfNS_4arch4Sm80ELb1ELb0ELb1ELb1ELb1ELb1ELb1ELb0EEENS1_21CollectiveEpilogueFwdINS6_IJS8_SA_S9_EEENS6_IJNS7_ILi1EEESI_SI_EEESC_SE_Li256ELb1ELb1ELb0ELb0EEENS1_19SingleTileSchedulerILb1ELb0ELb1ELi128EEEEEEEEEvNT_6ParamsE)
        /*004c*/ 	.short	0x0380
        /*004e*/ 	.short	0x0418


	//----- nvinfo : EIATTR_SW_WAR
	.align		4
.L_224:
        /*0050*/ 	.byte	0x04, 0x36
        /*0052*/ 	.short	(.L_226 - .L_225)
.L_225:
        /*0054*/ 	.word	0x00000008
.L_226:


//--------------------- .nv.info._ZN7cutlass13device_kernelIN5flash19enable_sm80_to_sm89INS1_16FlashAttnFwdSm80INS1_25CollectiveMainloopFwdSm80ILi8ELi2ELb0EN4cute5tupleIJNS5_1CILi128EEENS7_ILi64EEENS7_ILi192EEEEEELi192ENS_6half_tEfNS_4arch4Sm80ELb0ELb0ELb1ELb0ELb1ELb0ELb1ELb0EEENS1_21CollectiveEpilogueFwdINS6_IJS8_SA_S9_EEENS6_IJNS7_ILi1EEESI_SI_EEESC_SE_Li256ELb0ELb1ELb0ELb0EEENS1_19SingleTileSchedulerILb0ELb0ELb1ELi128EEEEEEEEEvNT_6ParamsE --------------------------
	.section	.nv.info._ZN7cutlass13device_kernelIN5flash19enable_sm80_to_sm89INS1_16FlashAttnFwdSm80INS1_25CollectiveMainloopFwdSm80ILi8ELi2ELb0EN4cute5tupleIJNS5_1CILi128EEENS7_ILi64EEENS7_ILi192EEEEEELi192ENS_6half_tEfNS_4arch4Sm80ELb0ELb0ELb1ELb0ELb1ELb0ELb1ELb0EEENS1_21CollectiveEpilogueFwdINS6_IJS8_SA_S9_EEENS6_IJNS7_ILi1EEESI_SI_EEESC_SE_Li256ELb0ELb1ELb0ELb0EEENS1_19SingleTileSchedulerILb0ELb0ELb1ELi128EEEEEEEEEvNT_6ParamsE,"",@"SHT_CUDA_INFO"
	.sectionflags	@""
	.align	4


	//----- nvinfo : EIATTR_CUDA_API_VERSION
	.align		4
        /*0000*/ 	.byte	0x04, 0x37
        /*0002*/ 	.short	(.L_228 - .L_227)
.L_227:
        /*0004*/ 	.word	0x00000082


	//----- nvinfo : EIATTR_KPARAM_INFO
	.align		4
.L_228:
        /*0008*/ 	.byte	0x04, 0x17
        /*000a*/ 	.short	(.L_230 - .L_229)
.L_229:
        /*000c*/ 	.word	0x00000000
        /*0010*/ 	.short	0x0000
        /*0012*/ 	.short	0x0000
        /*0014*/ 	.byte	0x00, 0xf0, 0x61, 0x10


	//----- nvinfo : EIATTR_SPARSE_MMA_MASK
	.align		4
.L_230:
        /*0018*/ 	.byte	0x03, 0x50
        /*001a*/ 	.short	0x0000


	//----- nvinfo : EIATTR_MAXREG_COUNT
	.align		4
        /*001c*/ 	.byte	0x03, 0x1b
        /*001e*/ 	.short	0x00ff


	//----- nvinfo : EIATTR_MERCURY_ISA_VERSION
	.align		4
        /*0020*/ 	.byte	0x03, 0x5f
        /*0022*/ 	.short	0x0101


	//----- nvinfo : EIATTR_VRC_CTA_INIT_COUNT
	.align		4
        /*0024*/ 	.byte	0x02, 0x4a
	.zero		1
	.zero		1


	//----- nvinfo : EIATTR_EXIT_INSTR_OFFSETS
	.align		4
        /*0028*/ 	.byte	0x04, 0x1c
        /*002a*/ 	.short	(.L_232 - .L_231)


	//   ....[0]....
.L_231:
        /*002c*/ 	.word	0x00000010


	//----- nvinfo : EIATTR_MAX_THREADS
	.align		4
.L_232:
        /*0030*/ 	.byte	0x04, 0x05
        /*0032*/ 	.short	(.L_234 - .L_233)
.L_233:
        /*0034*/ 	.word	0x00000100
        /*0038*/ 	.word	0x00000001
        /*003c*/ 	.word	0x00000001


	//----- nvinfo : EIATTR_CBANK_PARAM_SIZE
	.align		4
.L_234:
        /*0040*/ 	.byte	0x03, 0x19
        /*0042*/ 	.short	0x0418


	//----- nvinfo : EIATTR_PARAM_CBANK
	.align		4
        /*0044*/ 	.byte	0x04, 0x0a
        /*0046*/ 	.short	(.L_236 - .L_235)
	.align		4
.L_235:
        /*0048*/ 	.word	index@(.nv.constant0._ZN7cutlass13device_kernelIN5flash19enable_sm80_to_sm89INS1_16FlashAttnFwdSm80INS1_25CollectiveMainloopFwdSm80ILi8ELi2ELb0EN4cute5tupleIJNS5_1CILi128EEENS7_ILi64EEENS7_ILi192EEEEEELi192ENS_6half_tEfNS_4arch4Sm80ELb0ELb0ELb1ELb0ELb1ELb0ELb1ELb0EEENS1_21CollectiveEpilogueFwdINS6_IJS8_SA_S9_EEENS6_IJNS7_ILi1EEESI_SI_EEESC_SE_Li256ELb0ELb1ELb0ELb0EEENS1_19SingleTileSchedulerILb0ELb0ELb1ELi128EEEEEEEEEvNT_6ParamsE)
        /*004c*/ 	.short	0x0380
        /*004e*/ 	.short	0x0418


	//----- nvinfo : EIATTR_SW_WAR
	.align		4
.L_236:
        /*0050*/ 	.byte	0x04, 0x36
        /*0052*/ 	.short	(.L_238 - .L_237)
.L_237:
        /*0054*/ 	.word	0x00000008
.L_238:


//--------------------- .nv.info._ZN7cutlass13device_kernelIN5flash19enable_sm80_to_sm89INS1_16FlashAttnFwdSm80INS1_25CollectiveMainloopFwdSm80ILi8ELi2ELb0EN4cute5tupleIJNS5_1CILi128EEENS7_ILi64EEENS7_ILi192EEEEEELi192ENS_6half_tEfNS_4arch4Sm80ELb0ELb0ELb1ELb1ELb1ELb0ELb1ELb0EEENS1_21CollectiveEpilogueFwdINS6_IJS8_SA_S9_EEENS6_IJNS7_ILi1EEESI_SI_EEESC_SE_Li256ELb1ELb1ELb0ELb0EEENS1_19SingleTileSchedulerILb1ELb0ELb1ELi128EEEEEEEEEvNT_6ParamsE --------------------------
	.section	.nv.info._ZN7cutlass13device_kernelIN5flash19enable_sm80_to_sm89INS1_16FlashAttnFwdSm80INS1_25CollectiveMainloopFwdSm80ILi8ELi2ELb0EN4cute5tupleIJNS5_1CILi128EEENS7_ILi64EEENS7_ILi192EEEEEELi192ENS_6half_tEfNS_4arch4Sm80ELb0ELb0ELb1ELb1ELb1ELb0ELb1ELb0EEENS1_21CollectiveEpilogueFwdINS6_IJS8_SA_S9_EEENS6_IJNS7_ILi1EEESI_SI_EEESC_SE_Li256ELb1ELb1ELb0ELb0EEENS1_19SingleTileSchedulerILb1ELb0ELb1ELi128EEEEEEEEEvNT_6ParamsE,"",@"SHT_CUDA_INFO"
	.sectionflags	@""
	.align	4


	//----- nvinfo : EIATTR_CUDA_API_VERSION
	.align		4
        /*0000*/ 	.byte	0x04, 0x37
        /*0002*/ 	.short	(.L_240 - .L_239)
.L_239:
        /*0004*/ 	.word	0x00000082


	//----- nvinfo : EIATTR_KPARAM_INFO
	.align		4
.L_240:
        /*0008*/ 	.byte	0x04, 0x17
        /*000a*/ 	.short	(.L_242 - .L_241)
.L_241:
        /*000c*/ 	.word	0x00000000
        /*0010*/ 	.short	0x0000
        /*0012*/ 	.short	0x0000
        /*0014*/ 	.byte	0x00, 0xf0, 0x61, 0x10


	//----- nvinfo : EIATTR_SPARSE_MMA_MASK
	.align		4
.L_242:
        /*0018*/ 	.byte	0x03, 0x50
        /*001a*/ 	.short	0x0000


	//----- nvinfo : EIATTR_MAXREG_COUNT
	.align		4
        /*001c*/ 	.byte	0x03, 0x1b
        /*001e*/ 	.short	0x00ff


	//----- nvinfo : EIATTR_MERCURY_ISA_VERSION
	.align		4
        /*0020*/ 	.byte	0x03, 0x5f
        /*0022*/ 	.short	0x0101


	//----- nvinfo : EIATTR_VRC_CTA_INIT_COUNT
	.align		4
        /*0024*/ 	.byte	0x02, 0x4a
	.zero		1
	.zero		1


	//----- nvinfo : EIATTR_EXIT_INSTR_OFFSETS
	.align		4
        /*0028*/ 	.byte	0x04, 0x1c
        /*002a*/ 	.short	(.L_244 - .L_243)


	//   ....[0]....
.L_243:
        /*002c*/ 	.word	0x00000010


	//----- nvinfo : EIATTR_MAX_THREADS
	.align		4
.L_244:
        /*0030*/ 	.byte	0x04, 0x05
        /*0032*/ 	.short	(.L_246 - .L_245)
.L_245:
        /*0034*/ 	.word	0x00000100
        /*0038*/ 	.word	0x00000001
        /*003c*/ 	.word	0x00000001


	//----- nvinfo : EIATTR_CBANK_PARAM_SIZE
	.align		4
.L_246:
        /*0040*/ 	.byte	0x03, 0x19
        /*0042*/ 	.short	0x0418


	//----- nvinfo : EIATTR_PARAM_CBANK
	.align		4
        /*0044*/ 	.byte	0x04, 0x0a
        /*0046*/ 	.short	(.L_248 - .L_247)
	.align		4
.L_247:
        /*0048*/ 	.word	index@(.nv.constant0._ZN7cutlass13device_kernelIN5flash19enable_sm80_to_sm89INS1_16FlashAttnFwdSm80INS1_25CollectiveMainloopFwdSm80ILi8ELi2ELb0EN4cute5tupleIJNS5_1CILi128EEENS7_ILi64EEENS7_ILi192EEEEEELi192ENS_6half_tEfNS_4arch4Sm80ELb0ELb0ELb1ELb1ELb1ELb0ELb1ELb0EEENS1_21CollectiveEpilogueFwdINS6_IJS8_SA_S9_EEENS6_IJNS7_ILi1EEESI_SI_EEESC_SE_Li256ELb1ELb1ELb0ELb0EEENS1_19SingleTileSchedulerILb1ELb0ELb1ELi128EEEEEEEEEvNT_6ParamsE)
        /*004c*/ 	.short	0x0380
        /*004e*/ 	.short	0x0418


	//----- nvinfo : EIATTR_SW_WAR
	.align		4
.L_248:
        /*0050*/ 	.byte	0x04, 0x36
        /*0052*/ 	.short	(.L_250 - .L_249)
.L_249:
        /*0054*/ 	.word	0x00000008
.L_250:


//--------------------- .nv.info._ZN7cutlass13device_kernelIN5flash19enable_sm80_to_sm89INS1_16FlashAttnFwdSm80INS1_25CollectiveMainloopFwdSm80ILi8ELi2ELb0EN4cute5tupleIJNS5_1CILi128EEENS7_ILi64EEENS7_ILi192EEEEEELi192ENS_6half_tEfNS_4arch4Sm80ELb0ELb0ELb1ELb1ELb1ELb1ELb1ELb0EEENS1_21CollectiveEpilogueFwdINS6_IJS8_SA_S9_EEENS6_IJNS7_ILi1EEESI_SI_EEESC_SE_Li256ELb1ELb1ELb0ELb0EEENS1_19SingleTileSchedulerILb1ELb0ELb1ELi128EEEEEEEEEvNT_6ParamsE --------------------------
	.section	.nv.info._ZN7cutlass13device_kernelIN5flash19enable_sm80_to_sm89INS1_16FlashAttnFwdSm80INS1_25CollectiveMainloopFwdSm80ILi8ELi2ELb0EN4cute5tupleIJNS5_1CILi128EEENS7_ILi64EEENS7_ILi192EEEEEELi192ENS_6half_tEfNS_4arch4Sm80ELb0ELb0ELb1ELb1ELb1ELb1ELb1ELb0EEENS1_21CollectiveEpilogueFwdINS6_IJS8_SA_S9_EEENS6_IJNS7_ILi1EEESI_SI_EEESC_SE_Li256ELb1ELb1ELb0ELb0EEENS1_19SingleTileSchedulerILb1ELb0ELb1ELi128EEEEEEEEEvNT_6ParamsE,"",@"SHT_CUDA_INFO"
	.sectionflags	@""
	.align	4


	//----- nvinfo : EIATTR_CUDA_API_VERSION
	.align		4
        /*0000*/ 	.byte	0x04, 0x37
        /*0002*/ 	.short	(.L_252 - .L_251)
.L_251:
        /*0004*/ 	.word	0x00000082


	//----- nvinfo : EIATTR_KPARAM_INFO
	.align		4
.L_252:
        /*0008*/ 	.byte	0x04, 0x17
        /*000a*/ 	.short	(.L_254 - .L_253)
.L_253:
        /*000c*/ 	.word	0x00000000
        /*0010*/ 	.short	0x0000
        /*0012*/ 	.short	0x0000
        /*0014*/ 	.byte	0x00, 0xf0, 0x61, 0x10


	//----- nvinfo : EIATTR_SPARSE_MMA_MASK
	.align		4
.L_254:
        /*0018*/ 	.byte	0x03, 0x50
        /*001a*/ 	.short	0x0000


	//----- nvinfo : EIATTR_MAXREG_COUNT
	.align		4
        /*001c*/ 	.byte	0x03, 0x1b
        /*001e*/ 	.short	0x00ff


	//----- nvinfo : EIATTR_MERCURY_ISA_VERSION
	.align		4
        /*0020*/ 	.byte	0x03, 0x5f
        /*0022*/ 	.short	0x0101


	//----- nvinfo : EIATTR_VRC_CTA_INIT_COUNT
	.align		4
        /*0024*/ 	.byte	0x02, 0x4a
	.zero		1
	.zero		1


	//----- nvinfo : EIATTR_EXIT_INSTR_OFFSETS
	.align		4
        /*0028*/ 	.byte	0x04, 0x1c
        /*002a*/ 	.short	(.L_256 - .L_255)


	//   ....[0]....
.L_255:
        /*002c*/ 	.word	0x00000010


	//----- nvinfo : EIATTR_MAX_THREADS
	.align		4
.L_256:
        /*0030*/ 	.byte	0x04, 0x05
        /*0032*/ 	.short	(.L_258 - .L_257)
.L_257:
        /*0034*/ 	.word	0x00000100
        /*0038*/ 	.word	0x00000001
        /*003c*/ 	.word	0x00000001


	//----- nvinfo : EIATTR_CBANK_PARAM_SIZE
	.align		4
.L_258:
        /*0040*/ 	.byte	0x03, 0x19
        /*0042*/ 	.short	0x0418


	//----- nvinfo : EIATTR_PARAM_CBANK
	.align		4
        /*0044*/ 	.byte	0x04, 0x0a
        /*0046*/ 	.short	(.L_260 - .L_259)
	.align		4
.L_259:
        /*0048*/ 	.word	index@(.nv.constant0._ZN7cutlass13device_kernelIN5flash19enable_sm80_to_sm89INS1_16FlashAttnFwdSm80INS1_25CollectiveMainloopFwdSm80ILi8ELi2ELb0EN4cute5tupleIJNS5_1CILi128EEENS7_ILi64EEENS7_ILi192EEEEEELi192ENS_6half_tEfNS_4arch4Sm80ELb0ELb0ELb1ELb1ELb1ELb1ELb1ELb0EEENS1_21CollectiveEpilogueFwdINS6_IJS8_SA_S9_EEENS6_IJNS7_ILi1EEESI_SI_EEESC_SE_Li256ELb1ELb1ELb0ELb0EEENS1_19SingleTileSchedulerILb1ELb0ELb1ELi128EEEEEEEEEvNT_6ParamsE)
        /*004c*/ 	.short	0x0380
        /*004e*/ 	.short	0x0418


	//----- nvinfo : EIATTR_SW_WAR
	.align		4
.L_260:
        /*0050*/ 	.byte	0x04, 0x36
        /*0052*/ 	.short	(.L_262 - .L_261)
.L_261:
        /*0054*/ 	.word	0x00000008
.L_262:


//--------------------- .nv.info._ZN7cutlass13device_kernelIN5flash19enable_sm80_to_sm89INS1_16FlashAttnFwdSm80INS1_25CollectiveMainloopFwdSm80ILi8ELi2ELb0EN4cute5tupleIJNS5_1CILi128EEENS7_ILi64EEENS7_ILi192EEEEEELi192ENS_6half_tEfNS_4arch4Sm80ELb0ELb1ELb1ELb0ELb1ELb0ELb1ELb0EEENS1_21CollectiveEpilogueFwdINS6_IJS8_SA_S9_EEENS6_IJNS7_ILi1EEESI_SI_EEESC_SE_Li256ELb0ELb1ELb0ELb0EEENS1_19SingleTileSchedulerILb0ELb0ELb1ELi128EEEEEEEEEvNT_6ParamsE --------------------------
	.section	.nv.info._ZN7cutlass13device_kernelIN5flash19enable_sm80_to_sm89INS1_16FlashAttnFwdSm80INS1_25CollectiveMainloopFwdSm80ILi8ELi2ELb0EN4cute5tupleIJNS5_1CILi128EEENS7_ILi64EEENS7_ILi192EEEEEELi192ENS_6half_tEfNS_4arch4Sm80ELb0ELb1ELb1ELb0ELb1ELb0ELb1ELb0EEENS1_21CollectiveEpilogueFwdINS6_IJS8_SA_S9_EEENS6_IJNS7_ILi1EEESI_SI_EEESC_SE_Li256ELb0ELb1ELb0ELb0EEENS1_19SingleTileSchedulerILb0ELb0ELb1ELi128EEEEEEEEEvNT_6ParamsE,"",@"SHT_CUDA_INFO"
	.sectionflags	@""
	.align	4


	//----- nvinfo : EIATTR_CUDA_API_VERSION
	.align		4
        /*0000*/ 	.byte	0x04, 0x37
        /*0002*/ 	.short	(.L_264 - .L_263)
.L_263:
        /*0004*/ 	.word	0x00000082


	//----- nvinfo : EIATTR_KPARAM_INFO
	.align		4
.L_264:
        /*0008*/ 	.byte	0x04, 0x17
        /*000a*/ 	.short	(.L_266 - .L_265)
.L_265:
        /*000c*/ 	.word	0x00000000
        /*0010*/ 	.short	0x0000
        /*0012*/ 	.short	0x0000
        /*0014*/ 	.byte	0x00, 0xf0, 0x61, 0x10


	//----- nvinfo : EIATTR_SPARSE_MMA_MASK
	.align		4
.L_266:
        /*0018*/ 	.byte	0x03, 0x50
        /*001a*/ 	.short	0x0000


	//----- nvinfo : EIATTR_MAXREG_COUNT
	.align		4
        /*001c*/ 	.byte	0x03, 0x1b
        /*001e*/ 	.short	0x00ff


	//----- nvinfo : EIATTR_MERCURY_ISA_VERSION
	.align		4
        /*0020*/ 	.byte	0x03, 0x5f
        /*0022*/ 	.short	0x0101


	//----- nvinfo : EIATTR_VRC_CTA_INIT_COUNT
	.align		4
        /*0024*/ 	.byte	0x02, 0x4a
	.zero		1
	.zero		1


	//----- nvinfo : EIATTR_EXIT_INSTR_OFFSETS
	.align		4
        /*0028*/ 	.byte	0x04, 0x1c
        /*002a*/ 	.short	(.L_268 - .L_267)


	//   ....[0]....
.L_267:
        /*002c*/ 	.word	0x00000010


	//----- nvinfo : EIATTR_MAX_THREADS
	.align		4
.L_268:
        /*0030*/ 	.byte	0x04, 0x05
        /*0032*/ 	.short	(.L_270 - .L_269)
.L_269:
        /*0034*/ 	.word	0x00000100
        /*0038*/ 	.word	0x00000001
        /*003c*/ 	.word	0x00000001


	//----- nvinfo : EIATTR_CBANK_PARAM_SIZE
	.align		4
.L_270:
        /*0040*/ 	.byte	0x03, 0x19
        /*0042*/ 	.short	0x0418


	//----- nvinfo : EIATTR_PARAM_CBANK
	.align		4
        /*0044*/ 	.byte	0x04, 0x0a
        /*0046*/ 	.short	(.L_272 - .L_271)
	.align		4
.L_271:
        /*0048*/ 	.word	index@(.nv.constant0._ZN7cutlass13device_kernelIN5flash19enable_sm80_to_sm89INS1_16FlashAttnFwdSm80INS1_25CollectiveMainloopFwdSm80ILi8ELi2ELb0EN4cute5tupleIJNS5_1CILi128EEENS7_ILi64EEENS7_ILi192EEEEEELi192ENS_6half_tEfNS_4arch4Sm80ELb0ELb1ELb1ELb0ELb1ELb0ELb1ELb0EEENS1_21CollectiveEpilogueFwdINS6_IJS8_SA_S9_EEENS6_IJNS7_ILi1EEESI_SI_EEESC_SE_Li256ELb0ELb1ELb0ELb0EEENS1_19SingleTileSchedulerILb0ELb0ELb1ELi128EEEEEEEEEvNT_6ParamsE)
        /*004c*/ 	.short	0x0380
        /*004e*/ 	.short	0x0418


	//----- nvinfo : EIATTR_SW_WAR
	.align		4
.L_272:
        /*0050*/ 	.byte	0x04, 0x36
        /*0052*/ 	.short	(.L_274 - .L_273)
.L_273:
        /*0054*/ 	.word	0x00000008
.L_274:


//--------------------- .nv.info._ZN7cutlass13device_kernelIN5flash19enable_sm80_to_sm89INS1_16FlashAttnFwdSm80INS1_25CollectiveMainloopFwdSm80ILi8ELi2ELb0EN4cute5tupleIJNS5_1CILi128EEENS7_ILi64EEENS7_ILi192EEEEEELi192ENS_6half_tEfNS_4arch4Sm80ELb0ELb1ELb1ELb1ELb1ELb0ELb1ELb0EEENS1_21CollectiveEpilogueFwdINS6_IJS8_SA_S9_EEENS6_IJNS7_ILi1EEESI_SI_EEESC_SE_Li256ELb1ELb1ELb0ELb0EEENS1_19SingleTileSchedulerILb1ELb0ELb1ELi128EEEEEEEEEvNT_6ParamsE --------------------------
	.section	.nv.info._ZN7cutlass13device_kernelIN5flash19enable_sm80_to_sm89INS1_16FlashAttnFwdSm80INS1_25CollectiveMainloopFwdSm80ILi8ELi2ELb0EN4cute5tupleIJNS5_1CILi128EEENS7_ILi64EEENS7_ILi192EEEEEELi192ENS_6half_tEfNS_4arch4Sm80ELb0ELb1ELb1ELb1ELb1ELb0ELb1ELb0EEENS1_21CollectiveEpilogueFwdINS6_IJS8_SA_S9_EEENS6_IJNS7_ILi1EEESI_SI_EEESC_SE_Li256ELb1ELb1ELb0ELb0EEENS1_19SingleTileSchedulerILb1ELb0ELb1ELi128EEEEEEEEEvNT_6ParamsE,"",@"SHT_CUDA_INFO"
	.sectionflags	@""
	.align	4


	//----- nvinfo : EIATTR_CUDA_API_VERSION
	.align		4
        /*0000*/ 	.byte	0x04, 0x37
        /*0002*/ 	.short	(.L_276 - .L_275)
.L_275:
        /*0004*/ 	.word	0x00000082


	//----- nvinfo : EIATTR_KPARAM_INFO
	.align		4
.L_276:
        /*0008*/ 	.byte	0x04, 0x17
        /*000a*/ 	.short	(.L_278 - .L_277)
.L_277:
        /*000c*/ 	.word	0x00000000
        /*0010*/ 	.short	0x0000
        /*0012*/ 	.short	0x0000
        /*0014*/ 	.byte	0x00, 0xf0, 0x61, 0x10


	//----- nvinfo : EIATTR_SPARSE_MMA_MASK
	.align		4
.L_278:
        /*0018*/ 	.byte	0x03, 0x50
        /*001a*/ 	.short	0x0000


	//----- nvinfo : EIATTR_MAXREG_COUNT
	.align		4
        /*001c*/ 	.byte	0x03, 0x1b
        /*001e*/ 	.short	0x00ff


	//----- nvinfo : EIATTR_MERCURY_ISA_VERSION
	.align		4
        /*0020*/ 	.byte	0x03, 0x5f
        /*0022*/ 	.short	0x0101


	//----- nvinfo : EIATTR_VRC_CTA_INIT_COUNT
	.align		4
        /*0024*/ 	.byte	0x02, 0x4a
	.zero		1
	.zero		1


	//----- nvinfo : EIATTR_EXIT_INSTR_OFFSETS
	.align		4
        /*0028*/ 	.byte	0x04, 0x1c
        /*002a*/ 	.short	(.L_280 - .L_279)


	//   ....[0]....
.L_279:
        /*002c*/ 	.word	0x00000010


	//----- nvinfo : EIATTR_MAX_THREADS
	.align		4
.L_280:
        /*0030*/ 	.byte	0x04, 0x05
        /*0032*/ 	.short	(.L_282 - .L_281)
.L_281:
        /*0034*/ 	.word	0x00000100
        /*0038*/ 	.word	0x00000001
        /*003c*/ 	.word	0x00000001


	//----- nvinfo : EIATTR_CBANK_PARAM_SIZE
	.align		4
.L_282:
        /*0040*/ 	.byte	0x03, 0x19
        /*0042*/ 	.short	0x0418


	//----- nvinfo : EIATTR_PARAM_CBANK
	.align		4
        /*0044*/ 	.byte	0x04, 0x0a
        /*0046*/ 	.short	(.L_284 - .L_283)
	.align		4
.L_283:
        /*0048*/ 	.word	index@(.nv.constant0._ZN7cutlass13device_kernelIN5flash19enable_sm80_to_sm89INS1_16FlashAttnFwdSm80INS1_25CollectiveMainloopFwdSm80ILi8ELi2ELb0EN4cute5tupleIJNS5_1CILi128EEENS7_ILi64EEENS7_ILi192EEEEEELi192ENS_6half_tEfNS_4arch4Sm80ELb0ELb1ELb1ELb1ELb1ELb0ELb1ELb0EEENS1_21CollectiveEpilogueFwdINS6_IJS8_SA_S9_EEENS6_IJNS7_ILi1EEESI_SI_EEESC_SE_Li256ELb1ELb1ELb0ELb0EEENS1_19SingleTileSchedulerILb1ELb0ELb1ELi128EEEEEEEEEvNT_6ParamsE)
        /*004c*/ 	.short	0x0380
        /*004e*/ 	.short	0x0418


	//----- nvinfo : EIATTR_SW_WAR
	.align		4
.L_284:
        /*0050*/ 	.byte	0x04, 0x36
        /*0052*/ 	.short	(.L_286 - .L_285)
.L_285:
        /*0054*/ 	.word	0x00000008
.L_286:


//--------------------- .nv.info._ZN7cutlass13device_kernelIN5flash19enable_sm80_to_sm89INS1_16FlashAttnFwdSm80INS1_25CollectiveMainloopFwdSm80ILi8ELi2ELb0EN4cute5tupleIJNS5_1CILi128EEENS7_ILi64EEENS7_ILi192EEEEEELi192ENS_6half_tEfNS_4arch4Sm80ELb0ELb1ELb1ELb1ELb1ELb1ELb1ELb0EEENS1_21CollectiveEpilogueFwdINS6_IJS8_SA_S9_EEENS6_IJNS7_ILi1EEESI_SI_EEESC_SE_Li256ELb1ELb1ELb0ELb0EEENS1_19SingleTileSchedulerILb1ELb0ELb1ELi128EEEEEEEEEvNT_6ParamsE --------------------------
	.section	.nv.info._ZN7cutlass13device_kernelIN5flash19enable_sm80_to_sm89INS1_16FlashAttnFwdSm80INS1_25CollectiveMainloopFwdSm80ILi8ELi2ELb0EN4cute5tupleIJNS5_1CILi128EEENS7_ILi64EEENS7_ILi192EEEEEELi192ENS_6half_tEfNS_4arch4Sm80ELb0ELb1ELb1ELb1ELb1ELb1ELb1ELb0EEENS1_21CollectiveEpilogueFwdINS6_IJS8_SA_S9_EEENS6_IJNS7_ILi1EEESI_SI_EEESC_SE_Li256ELb1ELb1ELb0ELb0EEENS1_19SingleTileSchedulerILb1ELb0ELb1ELi128EEEEEEEEEvNT_6ParamsE,"",@"SHT_CUDA_INFO"
	.sectionflags	@""
	.align	4


	//----- nvinfo : EIATTR_CUDA_API_VERSION
	.align		4
        /*0000*/ 	.byte	0x04, 0x37
        /*0002*/ 	.short	(.L_288 - .L_287)
.L_287:
        /*0004*/ 	.word	0x00000082


	//----- nvinfo : EIATTR_KPARAM_INFO
	.align		4
.L_288:
        /*0008*/ 	.byte	0x04, 0x17
        /*000a*/ 	.short	(.L_290 - .L_289)
.L_289:
        /*000c*/ 	.word	0x00000000
        /*0010*/ 	.short	0x0000
        /*0012*/ 	.short	0x0000
        /*0014*/ 	.byte	0x00, 0xf0, 0x61, 0x10


	//----- nvinfo : EIATTR_SPARSE_MMA_MASK
	.align		4
.L_290:
        /*0018*/ 	.byte	0x03, 0x50
        /*001a*/ 	.short	0x0000


	//----- nvinfo : EIATTR_MAXREG_COUNT
	.align		4
        /*001c*/ 	.byte	0x03, 0x1b
        /*001e*/ 	.short	0x00ff


	//----- nvinfo : EIATTR_MERCURY_ISA_VERSION
	.align		4
        /*0020*/ 	.byte	0x03, 0x5f
        /*0022*/ 	.short	0x0101


	//----- nvinfo : EIATTR_VRC_CTA_INIT_COUNT
	.align		4
        /*0024*/ 	.byte	0x02, 0x4a
	.zero		1
	.zero		1


	//----- nvinfo : EIATTR_EXIT_INSTR_OFFSETS
	.align		4
        /*0028*/ 	.byte	0x04, 0x1c
        /*002a*/ 	.short	(.L_292 - .L_291)


	//   ....[0]....
.L_291:
        /*002c*/ 	.word	0x00000010


	//----- nvinfo : EIATTR_MAX_THREADS
	.align		4
.L_292:
        /*0030*/ 	.byte	0x04, 0x05
        /*0032*/ 	.short	(.L_294 - .L_293)
.L_293:
        /*0034*/ 	.word	0x00000100
        /*0038*/ 	.word	0x00000001
        /*003c*/ 	.word	0x00000001


	//----- nvinfo : EIATTR_CBANK_PARAM_SIZE
	.align		4
.L_294:
        /*0040*/ 	.byte	0x03, 0x19
        /*0042*/ 	.short	0x0418


	//----- nvinfo : EIATTR_PARAM_CBANK
	.align		4
        /*0044*/ 	.byte	0x04, 0x0a
        /*0046*/ 	.short	(.L_296 - .L_295)
	.align		4
.L_295:
        /*0048*/ 	.word	index@(.nv.constant0._ZN7cutlass13device_kernelIN5flash19enable_sm80_to_sm89INS1_16FlashAttnFwdSm80INS1_25CollectiveMainloopFwdSm80ILi8ELi2ELb0EN4cute5tupleIJNS5_1CILi128EEENS7_ILi64EEENS7_ILi192EEEEEELi192ENS_6half_tEfNS_4arch4Sm80ELb0ELb1ELb1ELb1ELb1ELb1ELb1ELb0EEENS1_21CollectiveEpilogueFwdINS6_IJS8_SA_S9_EEENS6_IJNS7_ILi1EEESI_SI_EEESC_SE_Li256ELb1ELb1ELb0ELb0EEENS1_19SingleTileSchedulerILb1ELb0ELb1ELi128EEEEEEEEEvNT_6ParamsE)
        /*004c*/ 	.short	0x0380
        /*004e*/ 	.short	0x0418


	//----- nvinfo : EIATTR_SW_WAR
	.align		4
.L_296:
        /*0050*/ 	.byte	0x04, 0x36
        /*0052*/ 	.short	(.L_298 - .L_297)
.L_297:
        /*0054*/ 	.word	0x00000008
.L_298:


//--------------------- .nv.info._ZN7cutlass13device_kernelIN5flash19enable_sm80_to_sm89INS1_16FlashAttnFwdSm80INS1_25CollectiveMainloopFwdSm80ILi8ELi2ELb0EN4cute5tupleIJNS5_1CILi128EEENS7_ILi64EEENS7_ILi192EEEEEELi192ENS_6half_tEfNS_4arch4Sm80ELb1ELb0ELb1ELb0ELb1ELb0ELb1ELb0EEENS1_21CollectiveEpilogueFwdINS6_IJS8_SA_S9_EEENS6_IJNS7_ILi1EEESI_SI_EEESC_SE_Li256ELb0ELb1ELb0ELb0EEENS1_30DynamicPersistentTileSchedulerILi256ELi256ELb0ELb1ELb0EEEEEEEEEvNT_6ParamsE --------------------------
	.section	.nv.info._ZN7cutlass13device_kernelIN5flash19enable_sm80_to_sm89INS1_16FlashAttnFwdSm80INS1_25CollectiveMainloopFwdSm80ILi8ELi2ELb0EN4cute5tupleIJNS5_1CILi128EEENS7_ILi64EEENS7_ILi192EEEEEELi192ENS_6half_tEfNS_4arch4Sm80ELb1ELb0ELb1ELb0ELb1ELb0ELb1ELb0EEENS1_21CollectiveEpilogueFwdINS6_IJS8_SA_S9_EEENS6_IJNS7_ILi1EEESI_SI_EEESC_SE_Li256ELb0ELb1ELb0ELb0EEENS1_30DynamicPersistentTileSchedulerILi256ELi256ELb0ELb1ELb0EEEEEEEEEvNT_6ParamsE,"",@"SHT_CUDA_INFO"
	.sectionflags	@""
	.align	4


	//----- nvinfo : EIATTR_CUDA_API_VERSION
	.align		4
        /*0000*/ 	.byte	0x04, 0x37
        /*0002*/ 	.short	(.L_300 - .L_299)
.L_299:
        /*0004*/ 	.word	0x00000082


	//----- nvinfo : EIATTR_KPARAM_INFO
	.align		4
.L_300:
        /*0008*/ 	.byte	0x04, 0x17
        /*000a*/ 	.short	(.L_302 - .L_301)
.L_301:
        /*000c*/ 	.word	0x00000000
        /*0010*/ 	.short	0x0000
        /*0012*/ 	.short	0x0000
        /*0014*/ 	.byte	0x00, 0xf0, 0xa1, 0x10


	//----- nvinfo : EIATTR_SPARSE_MMA_MASK
	.align		4
.L_302:
        /*0018*/ 	.byte	0x03, 0x50
        /*001a*/ 	.short	0x0000


	//----- nvinfo : EIATTR_MAXREG_COUNT
	.align		4
        /*001c*/ 	.byte	0x03, 0x1b
        /*001e*/ 	.short	0x00ff


	//----- nvinfo : EIATTR_MERCURY_ISA_VERSION
	.align		4
        /*0020*/ 	.byte	0x03, 0x5f
        /*0022*/ 	.short	0x0101


	//----- nvinfo : EIATTR_VRC_CTA_INIT_COUNT
	.align		4
        /*0024*/ 	.byte	0x02, 0x4a
	.zero		1
	.zero		1


	//----- nvinfo : EIATTR_EXIT_INSTR_OFFSETS
	.align		4
        /*0028*/ 	.byte	0x04, 0x1c
        /*002a*/ 	.short	(.L_304 - .L_303)


	//   ....[0]....
.L_303:
        /*002c*/ 	.word	0x00000010


	//----- nvinfo : EIATTR_MAX_THREADS
	.align		4
.L_304:
        /*0030*/ 	.byte	0x04, 0x05
        /*0032*/ 	.short	(.L_306 - .L_305)
.L_305:
        /*0034*/ 	.word	0x00000100
        /*0038*/ 	.word	0x00000001
        /*003c*/ 	.word	0x00000001


	//----- nvinfo : EIATTR_CBANK_PARAM_SIZE
	.align		4
.L_306:
        /*0040*/ 	.byte	0x03, 0x19
        /*0042*/ 	.short	0x0428


	//----- nvinfo : EIATTR_PARAM_CBANK
	.align		4
        /*0044*/ 	.byte	0x04, 0x0a
        /*0046*/ 	.short	(.L_308 - .L_307)
	.align		4
.L_307:
        /*0048*/ 	.word	index@(.nv.constant0._ZN7cutlass13device_kernelIN5flash19enable_sm80_to_sm89INS1_16FlashAttnFwdSm80INS1_25CollectiveMainloopFwdSm80ILi8ELi2ELb0EN4cute5tupleIJNS5_1CILi128EEENS7_ILi64EEENS7_ILi192EEEEEELi192ENS_6half_tEfNS_4arch4Sm80ELb1ELb0ELb1ELb0ELb1ELb0ELb1ELb0EEENS1_21CollectiveEpilogueFwdINS6_IJS8_SA_S9_EEENS6_IJNS7_ILi1EEESI_SI_EEESC_SE_Li256ELb0ELb1ELb0ELb0EEENS1_30DynamicPersistentTileSchedulerILi256ELi256ELb0ELb1ELb0EEEEEEEEEvNT_6ParamsE)
        /*004c*/ 	.short	0x0380
        /*004e*/ 	.short	0x0428


	//----- nvinfo : EIATTR_SW_WAR
	.align		4
.L_308:
        /*0050*/ 	.byte	0x04, 0x36
        /*0052*/ 	.short	(.L_310 - .L_309)
.L_309:
        /*0054*/ 	.word	0x00000008
.L_310:


//--------------------- .nv.info._ZN7cutlass13device_kernelIN5flash19enable_sm80_to_sm89INS1_16FlashAttnFwdSm80INS1_25CollectiveMainloopFwdSm80ILi8ELi2ELb0EN4cute5tupleIJNS5_1CILi128EEENS7_ILi64EEENS7_ILi192EEEEEELi192ENS_6half_tEfNS_4arch4Sm80ELb1ELb0ELb1ELb1ELb1ELb0ELb1ELb0EEENS1_21CollectiveEpilogueFwdINS6_IJS8_SA_S9_EEENS6_IJNS7_ILi1EEESI_SI_EEESC_SE_Li256ELb1ELb1ELb0ELb0EEENS1_19SingleTileSchedulerILb1ELb0ELb1ELi128EEEEEEEEEvNT_6ParamsE --------------------------
	.section	.nv.info._ZN7cutlass13device_kernelIN5flash19enable_sm80_to_sm89INS1_16FlashAttnFwdSm80INS1_25CollectiveMainloopFwdSm80ILi8ELi2ELb0EN4cute5tupleIJNS5_1CILi128EEENS7_ILi64EEENS7_ILi192EEEEEELi192ENS_6half_tEfNS_4arch4Sm80ELb1ELb0ELb1ELb1ELb1ELb0ELb1ELb0EEENS1_21CollectiveEpilogueFwdINS6_IJS8_SA_S9_EEENS6_IJNS7_ILi1EEESI_SI_EEESC_SE_Li256ELb1ELb1ELb0ELb0EEENS1_19SingleTileSchedulerILb1ELb0ELb1ELi128EEEEEEEEEvNT_6ParamsE,"",@"SHT_CUDA_INFO"
	.sectionflags	@""
	.align	4


	//----- nvinfo : EIATTR_CUDA_API_VERSION
	.align		4
        /*0000*/ 	.byte	0x04, 0x37
        /*0002*/ 	.short	(.L_312 - .L_311)
.L_311:
        /*0004*/ 	.word	0x00000082


	//----- nvinfo : EIATTR_KPARAM_INFO
	.align		4
.L_312:
        /*0008*/ 	.byte	0x04, 0x17
        /*000a*/ 	.short	(.L_314 - .L_313)
.L_313:
        /*000c*/ 	.word	0x00000000
        /*0010*/ 	.short	0x0000
        /*0012*/ 	.short	0x0000
        /*0014*/ 	.byte	0x00, 0xf0, 0x61, 0x10


	//----- nvinfo : EIATTR_SPARSE_MMA_MASK
	.align		4
.L_314:
        /*0018*/ 	.byte	0x03, 0x50
        /*001a*/ 	.short	0x0000


	//----- nvinfo : EIATTR_MAXREG_COUNT
	.align		4
        /*001c*/ 	.byte	0x03, 0x1b
        /*001e*/ 	.short	0x00ff


	//----- nvinfo : EIATTR_MERCURY_ISA_VERSION
	.align		4
        /*0020*/ 	.byte	0x03, 0x5f
        /*0022*/ 	.short	0x0101


	//----- nvinfo : EIATTR_VRC_CTA_INIT_COUNT
	.align		4
        /*0024*/ 	.byte	0x02, 0x4a
	.zero		1
	.zero		1


	//----- nvinfo : EIATTR_EXIT_INSTR_OFFSETS
	.align		4
        /*0028*/ 	.byte	0x04, 0x1c
        /*002a*/ 	.short	(.L_316 - .L_315)


	//   ....[0]....
.L_315:
        /*002c*/ 	.word	0x00000010


	//----- nvinfo : EIATTR_MAX_THREADS
	.align		4
.L_316:
        /*0030*/ 	.byte	0x04, 0x05
        /*0032*/ 	.short	(.L_318 - .L_317)
.L_317:
        /*0034*/ 	.word	0x00000100
        /*0038*/ 	.word	0x00000001
        /*003c*/ 	.word	0x00000001


	//----- nvinfo : EIATTR_CBANK_PARAM_SIZE
	.align		4
.L_318:
        /*0040*/ 	.byte	0x03, 0x19
        /*0042*/ 	.short	0x0418


	//----- nvinfo : EIATTR_PARAM_CBANK
	.align		4
        /*0044*/ 	.byte	0x04, 0x0a
        /*0046*/ 	.short	(.L_320 - .L_319)
	.align		4
.L_319:
        /*0048*/ 	.word	index@(.nv.constant0._ZN7cutlass13device_kernelIN5flash19enable_sm80_to_sm89INS1_16FlashAttnFwdSm80INS1_25CollectiveMainloopFwdSm80ILi8ELi2ELb0EN4cute5tupleIJNS5_1CILi128EEENS7_ILi64EEENS7_ILi192EEEEEELi192ENS_6half_tEfNS_4arch4Sm80ELb1ELb0ELb1ELb1ELb1ELb0ELb1ELb0EEENS1_21CollectiveEpilogueFwdINS6_IJS8_SA_S9_EEENS6_IJNS7_ILi1EEESI_SI_EEESC_SE_Li256ELb1ELb1ELb0ELb0EEENS1_19SingleTileSchedulerILb1ELb0ELb1ELi128EEEEEEEEEvNT_6ParamsE)
        /*004c*/ 	.short	0x0380
        /*004e*/ 	.short	0x0418


	//----- nvinfo : EIATTR_SW_WAR
	.align		4
.L_320:
        /*0050*/ 	.byte	0x04, 0x36
        /*0052*/ 	.short	(.L_322 - .L_321)
.L_321:
        /*0054*/ 	.word	0x00000008
.L_322:


//--------------------- .nv.info._ZN7cutlass13device_kernelIN5flash19enable_sm80_to_sm89INS1_16FlashAttnFwdSm80INS1_25CollectiveMainloopFwdSm80ILi8ELi2ELb0EN4cute5tupleIJNS5_1CILi128EEENS7_ILi64EEENS7_ILi192EEEEEELi192ENS_6half_tEfNS_4arch4Sm80ELb1ELb0ELb1ELb1ELb1ELb1ELb1ELb0EEENS1_21CollectiveEpilogueFwdINS6_IJS8_SA_S9_EEENS6_IJNS7_ILi1EEESI_SI_EEESC_SE_Li256ELb1ELb1ELb0ELb0EEENS1_19SingleTileSchedulerILb1ELb0ELb1ELi128EEEEEEEEEvNT_6ParamsE --------------------------
	.section	.nv.info._ZN7cutlass13device_kernelIN5flash19enable_sm80_to_sm89INS1_16FlashAttnFwdSm80INS1_25CollectiveMainloopFwdSm80ILi8ELi2ELb0EN4cute5tupleIJNS5_1CILi128EEENS7_ILi64EEENS7_ILi192EEEEEELi192ENS_6half_tEfNS_4arch4Sm80ELb1ELb0ELb1ELb1ELb1ELb1ELb1ELb0EEENS1_21CollectiveEpilogueFwdINS6_IJS8_SA_S9_EEENS6_IJNS7_ILi1EEESI_SI_EEESC_SE_Li256ELb1ELb1ELb0ELb0EEENS1_19SingleTileSchedulerILb1ELb0ELb1ELi128EEEEEEEEEvNT_6ParamsE,"",@"SHT_CUDA_INFO"
	.sectionflags	@""
	.align	4


	//----- nvinfo : EIATTR_CUDA_API_VERSION
	.align		4
        /*0000*/ 	.byte	0x04, 0x37
        /*0002*/ 	.short	(.L_324 - .L_323)
.L_323:
        /*0004*/ 	.word	0x00000082


	//----- nvinfo : EIATTR_KPARAM_INFO
	.align		4
.L_324:
        /*0008*/ 	.byte	0x04, 0x17
        /*000a*/ 	.short	(.L_326 - .L_325)
.L_325:
        /*000c*/ 	.word	0x00000000
        /*0010*/ 	.short	0x0000
        /*0012*/ 	.short	0x0000
        /*0014*/ 	.byte	0x00, 0xf0, 0x61, 0x10


	//----- nvinfo : EIATTR_SPARSE_MMA_MASK
	.align		4
.L_326:
        /*0018*/ 	.byte	0x03, 0x50
        /*001a*/ 	.short	0x0000


	//----- nvinfo : EIATTR_MAXREG_COUNT
	.align		4
        /*001c*/ 	.byte	0x03, 0x1b
        /*001e*/ 	.short	0x00ff


	//----- nvinfo : EIATTR_MERCURY_ISA_VERSION
	.align		4
        /*0020*/ 	.byte	0x03, 0x5f
        /*0022*/ 	.short	0x0101


	//----- nvinfo : EIATTR_VRC_CTA_INIT_COUNT
	.align		4
        /*0024*/ 	.byte	0x02, 0x4a
	.zero		1
	.zero		1


	//----- nvinfo : EIATTR_EXIT_INSTR_OFFSETS
	.align		4
        /*0028*/ 	.byte	0x04, 0x1c
        /*002a*/ 	.short	(.L_328 - .L_327)


	//   ....[0]....
.L_327:
        /*002c*/ 	.word	0x00000010


	//----- nvinfo : EIATTR_MAX_THREADS
	.align		4
.L_328:
        /*0030*/ 	.byte	0x04, 0x05
        /*0032*/ 	.short	(.L_330 - .L_329)
.L_329:
        /*0034*/ 	.word	0x00000100
        /*0038*/ 	.word	0x00000001
        /*003c*/ 	.word	0x00000001


	//----- nvinfo : EIATTR_CBANK_PARAM_SIZE
	.align		4
.L_330:
        /*0040*/ 	.byte	0x03, 0x19
        /*0042*/ 	.short	0x0418


	//----- nvinfo : EIATTR_PARAM_CBANK
	.align		4
        /*0044*/ 	.byte	0x04, 0x0a
        /*0046*/ 	.short	(.L_332 - .L_331)
	.align		4
.L_331:
        /*0048*/ 	.word	index@(.nv.constant0._ZN7cutlass13device_kernelIN5flash19enable_sm80_to_sm89INS1_16FlashAttnFwdSm80INS1_25CollectiveMainloopFwdSm80ILi8ELi2ELb0EN4cute5tupleIJNS5_1CILi128EEENS7_ILi64EEENS7_ILi192EEEEEELi192ENS_6half_tEfNS_4arch4Sm80ELb1ELb0ELb1ELb1ELb1ELb1ELb1ELb0EEENS1_21CollectiveEpilogueFwdINS6_IJS8_SA_S9_EEENS6_IJNS7_ILi1EEESI_SI_EEESC_SE_Li256ELb1ELb1ELb0ELb0EEENS1_19SingleTileSchedulerILb1ELb0ELb1ELi128EEEEEEEEEvNT_6ParamsE)
        /*004c*/ 	.short	0x0380
        /*004e*/ 	.short	0x0418


	//----- nvinfo : EIATTR_SW_WAR
	.align		4
.L_332:
        /*0050*/ 	.byte	0x04, 0x36
        /*0052*/ 	.short	(.L_334 - .L_333)
.L_333:
        /*0054*/ 	.word	0x00000008
.L_334:


//--------------------- .nv.callgraph             --------------------------
	.section	.nv.callgraph,"",@"SHT_CUDA_CALLGRAPH"
	.align	4
	.sectionentsize	8
	.align		4
        /*0000*/ 	.word	0x00000000
	.align		4
        /*0004*/ 	.word	0xffffffff
	.align		4
        /*0008*/ 	.word	0x00000000
	.align		4
        /*000c*/ 	.word	0xfffffffe
	.align		4
        /*0010*/ 	.word	0x00000000
	.align		4
        /*0014*/ 	.word	0xfffffffd
	.align		4
        /*0018*/ 	.word	0x00000000
	.align		4
        /*001c*/ 	.word	0xfffffffc


//--------------------- .nv.constant4             --------------------------
	.section	.nv.constant4,"a",@progbits
	.align	8
	.align		8
.nv.constant4:
        /*0000*/ 	.dword	_ZN80_INTERNAL_72fa9827_44_flash_fwd_hdim192_fp16_paged_softcap_sm80_cu_9d2915ae_35034cuda3std3__45__cpo5beginE
	.align		8
        /*0008*/ 	.dword	_ZN80_INTERNAL_72fa9827_44_flash_fwd_hdim192_fp16_paged_softcap_sm80_cu_9d2915ae_35034cuda3std3__45__cpo3endE
	.align		8
        /*0010*/ 	.dword	_ZN80_INTERNAL_72fa9827_44_flash_fwd_hdim192_fp16_paged_softcap_sm80_cu_9d2915ae_35034cuda3std3__45__cpo6cbeginE
	.align		8
        /*0018*/ 	.dword	_ZN80_INTERNAL_72fa9827_44_flash_fwd_hdim192_fp16_paged_softcap_sm80_cu_9d2915ae_35034cuda3std3__45__cpo4cendE
	.align		8
        /*0020*/ 	.dword	_ZN80_INTERNAL_72fa9827_44_flash_fwd_hdim192_fp16_paged_softcap_sm80_cu_9d2915ae_35034cuda3std3__482_GLOBAL__N__72fa9827_44_flash_fwd_hdim192_fp16_paged_softcap_sm80_cu_9d2915ae_35036ignoreE
	.align		8
        /*0028*/ 	.dword	_ZN80_INTERNAL_72fa9827_44_flash_fwd_hdim192_fp16_paged_softcap_sm80_cu_9d2915ae_35034cuda3std3__419piecewise_constructE
	.align		8
        /*0030*/ 	.dword	_ZN80_INTERNAL_72fa9827_44_flash_fwd_hdim192_fp16_paged_softcap_sm80_cu_9d2915ae_35034cuda3std3__48in_placeE
	.align		8
        /*0038*/ 	.dword	_ZN80_INTERNAL_72fa9827_44_flash_fwd_hdim192_fp16_paged_softcap_sm80_cu_9d2915ae_35034cuda3std6ranges3__45__cpo4swapE
	.align		8
        /*0040*/ 	.dword	_ZN80_INTERNAL_72fa9827_44_flash_fwd_hdim192_fp16_paged_softcap_sm80_cu_9d2915ae_35034cuda3std6ranges3__45__cpo9iter_moveE
	.align		8
        /*0048*/ 	.dword	_ZN80_INTERNAL_72fa9827_44_flash_fwd_hdim192_fp16_paged_softcap_sm80_cu_9d2915ae_35034cute7productE
	.align		8
        /*0050*/ 	.dword	_ZN80_INTERNAL_72fa9827_44_flash_fwd_hdim192_fp16_paged_softcap_sm80_cu_9d2915ae_35034cute1_E


//--------------------- .text._ZN7cutlass13device_kernelIN5flash19enable_sm80_to_sm89INS1_16FlashAttnFwdSm80INS1_25CollectiveMainloopFwdSm80ILi8ELi1ELb0EN4cute5tupleIJNS5_1CILi128EEENS7_ILi64EEENS7_ILi192EEEEEELi192ENS_6half_tEfNS_4arch4Sm80ELb0ELb0ELb1ELb0ELb1ELb0ELb1ELb0EEENS1_21CollectiveEpilogueFwdINS6_IJS8_SA_S9_EEENS6_IJNS7_ILi1EEESI_SI_EEESC_SE_Li256ELb0ELb1ELb0ELb0EEENS1_19SingleTileSchedulerILb0ELb0ELb1ELi128EEEEEEEEEvNT_6ParamsE --------------------------
	.section	.text._ZN7cutlass13device_kernelIN5flash19enable_sm80_to_sm89INS1_16FlashAttnFwdSm80INS1_25CollectiveMainloopFwdSm80ILi8ELi1ELb0EN4cute5tupleIJNS5_1CILi128EEENS7_ILi64EEENS7_ILi192EEEEEELi192ENS_6half_tEfNS_4arch4Sm80ELb0ELb0ELb1ELb0ELb1ELb0ELb1ELb0EEENS1_21CollectiveEpilogueFwdINS6_IJS8_SA_S9_EEENS6_IJNS7_ILi1EEESI_SI_EEESC_SE_Li256ELb0ELb1ELb0ELb0EEENS1_19SingleTileSchedulerILb0ELb0ELb1ELi128EEEEEEEEEvNT_6ParamsE,"ax",@progbits
	.align	128
.text._ZN7cutlass13device_kernelIN5flash19enable_sm80_to_sm89INS1_16FlashAttnFwdSm80INS1_25CollectiveMainloopFwdSm80ILi8ELi1ELb0EN4cute5tupleIJNS5_1CILi128EEENS7_ILi64EEENS7_ILi192EEEEEELi192ENS_6half_tEfNS_4arch4Sm80ELb0ELb0ELb1ELb0ELb1ELb0ELb1ELb0EEENS1_21CollectiveEpilogueFwdINS6_IJS8_SA_S9_EEENS6_IJNS7_ILi1EEESI_SI_EEESC_SE_Li256ELb0ELb1ELb0ELb0EEENS1_19SingleTileSchedulerILb0ELb0ELb1ELi128EEEEEEEEEvNT_6ParamsE:
        .type           _ZN7cutlass13device_kernelIN5flash19enable_sm80_to_sm89INS1_16FlashAttnFwdSm80INS1_25CollectiveMainloopFwdSm80ILi8ELi1ELb0EN4cute5tupleIJNS5_1CILi128EEENS7_ILi64EEENS7_ILi192EEEEEELi192ENS_6half_tEfNS_4arch4Sm80ELb0ELb0ELb1ELb0ELb1ELb0ELb1ELb0EEENS1_21CollectiveEpilogueFwdINS6_IJS8_SA_S9_EEENS6_IJNS7_ILi1EEESI_SI_EEESC_SE_Li256ELb0ELb1ELb0ELb0EEENS1_19SingleTileSchedulerILb0ELb0ELb1ELi128EEEEEEEEEvNT_6ParamsE,@function
        .size           _ZN7cutlass13device_kernelIN5flash19enable_sm80_to_sm89INS1_16FlashAttnFwdSm80INS1_25CollectiveMainloopFwdSm80ILi8ELi1ELb0EN4cute5tupleIJNS5_1CILi128EEENS7_ILi64EEENS7_ILi192EEEEEELi192ENS_6half_tEfNS_4arch4Sm80ELb0ELb0ELb1ELb0ELb1ELb0ELb1ELb0EEENS1_21CollectiveEpilogueFwdINS6_IJS8_SA_S9_EEENS6_IJNS7_ILi1EEESI_SI_EEESC_SE_Li256ELb0ELb1ELb0ELb0EEENS1_19SingleTileSchedulerILb0ELb0ELb1ELi128EEEEEEEEEvNT_6ParamsE,(.L_x_18 - _ZN7cutlass13device_kernelIN5flash19enable_sm80_to_sm89INS1_16FlashAttnFwdSm80INS1_25CollectiveMainloopFwdSm80ILi8ELi1ELb0EN4cute5tupleIJNS5_1CILi128EEENS7_ILi64EEENS7_ILi192EEEEEELi192ENS_6half_tEfNS_4arch4Sm80ELb0ELb0ELb1ELb0ELb1ELb0ELb1ELb0EEENS1_21CollectiveEpilogueFwdINS6_IJS8_SA_S9_EEENS6_IJNS7_ILi1EEESI_SI_EEESC_SE_Li256ELb0ELb1ELb0ELb0EEENS1_19SingleTileSchedulerILb0ELb0ELb1ELi128EEEEEEEEEvNT_6ParamsE)
        .other          _ZN7cutlass13device_kernelIN5flash19enable_sm80_to_sm89INS1_16FlashAttnFwdSm80INS1_25CollectiveMainloopFwdSm80ILi8ELi1ELb0EN4cute5tupleIJNS5_1CILi128EEENS7_ILi64EEENS7_ILi192EEEEEELi192ENS_6half_tEfNS_4arch4Sm80ELb0ELb0ELb1ELb0ELb1ELb0ELb1ELb0EEENS1_21CollectiveEpilogueFwdINS6_IJS8_SA_S9_EEENS6_IJNS7_ILi1EEESI_SI_EEESC_SE_Li256ELb0ELb1ELb0ELb0EEENS1_19SingleTileSchedulerILb0ELb0ELb1ELi128EEEEEEEEEvNT_6ParamsE,@"STO_CUDA_ENTRY STV_DEFAULT"
_ZN7cutlass13device_kernelIN5flash19enable_sm80_to_sm89INS1_16FlashAttnFwdSm80INS1_25CollectiveMainloopFwdSm80ILi8ELi1ELb0EN4cute5tupleIJNS5_1CILi128EEENS7_ILi64EEENS7_ILi192EEEEEELi192ENS_6half_tEfNS_4arch4Sm80ELb0ELb0ELb1ELb0ELb1ELb0ELb1ELb0EEENS1_21CollectiveEpilogueFwdINS6_IJS8_SA_S9_EEENS6_IJNS7_ILi1EEESI_SI_EEESC_SE_Li256ELb0ELb1ELb0ELb0EEENS1_19SingleTileSchedulerILb0ELb0ELb1ELi128EEEEEEEEEvNT_6ParamsE:
[----:B------:R-:W-:Y:S01]  /*0000*/  LDC R1, c[0x0][0x37c] ;  /* 0x0000df00ff017b82 */ /* 0x000fe20000000800 */
[----:B------:R-:W-:Y:S05]  /*0010*/  EXIT ;  /* 0x000000000000794d */ /* 0x000fea0003800000 */
.L_x_0:
[----:B------:R-:W-:-:S00]  /*0020*/  BRA `(.L_x_0) ;  /* 0xfffffffc00fc7947 */ /* 0x000fc0000383ffff */
[----:B------:R-:W-:-:S00]  /*0030*/  NOP ;  /* 0x0000000000007918 */ /* 0x000fc00000000000 */
        /* <DEDUP_REMOVED lines=12> */
.L_x_18:


//--------------------- .text._ZN7cutlass13device_kernelIN5flash19enable_sm80_to_sm89INS1_16FlashAttnFwdSm80INS1_25CollectiveMainloopFwdSm80ILi8ELi1ELb0EN4cute5tupleIJNS5_1CILi128EEENS7_ILi64EEENS7_ILi192EEEEEELi192ENS_6half_tEfNS_4arch4Sm80ELb0ELb0ELb1ELb1ELb1ELb0ELb1ELb0EEENS1_21CollectiveEpilogueFwdINS6_IJS8_SA_S9_EEENS6_IJNS7_ILi1EEESI_SI_EEESC_SE_Li256ELb1ELb1ELb0ELb0EEENS1_19SingleTileSchedulerILb1ELb0ELb1ELi128EEEEEEEEEvNT_6ParamsE --------------------------
	.section	.text._ZN7cutlass13device_kernelIN5flash19enable_sm80_to_sm89INS1_16FlashAttnFwdSm80INS1_25CollectiveMainloopFwdSm80ILi8ELi1ELb0EN4cute5tupleIJNS5_1CILi128EEENS7_ILi64EEENS7_ILi192EEEEEELi192ENS_6half_tEfNS_4arch4Sm80ELb0ELb0ELb1ELb1ELb1ELb0ELb1ELb0EEENS1_21CollectiveEpilogueFwdINS6_IJS8_SA_S9_EEENS6_IJNS7_ILi1EEESI_SI_EEESC_SE_Li256ELb1ELb1ELb0ELb0EEENS1_19SingleTileSchedulerILb1ELb0ELb1ELi128EEEEEEEEEvNT_6ParamsE,"ax",@progbits
	.align	128
.text._ZN7cutlass13device_kernelIN5flash19enable_sm80_to_sm89INS1_16FlashAttnFwdSm80INS1_25CollectiveMainloopFwdSm80ILi8ELi1ELb0EN4cute5tupleIJNS5_1CILi128EEENS7_ILi64EEENS7_ILi192EEEEEELi192ENS_6half_tEfNS_4arch4Sm80ELb0ELb0ELb1ELb1ELb1ELb0ELb1ELb0EEENS1_21CollectiveEpilogueFwdINS6_IJS8_SA_S9_EEENS6_IJNS7_ILi1EEESI_SI_EEESC_SE_Li256ELb1ELb1ELb0ELb0EEENS1_19SingleTileSchedulerILb1ELb0ELb1ELi128EEEEEEEEEvNT_6ParamsE:
        .type           _ZN7cutlass13device_kernelIN5flash19enable_sm80_to_sm89INS1_16FlashAttnFwdSm80INS1_25CollectiveMainloopFwdSm80ILi8ELi1ELb0EN4cute5tupleIJNS5_1CILi128EEENS7_ILi64EEENS7_ILi192EEEEEELi192ENS_6half_tEfNS_4arch4Sm80ELb0ELb0ELb1ELb1ELb1ELb0ELb1ELb0EEENS1_21CollectiveEpilogueFwdINS6_IJS8_SA_S9_EEENS6_IJNS7_ILi1EEESI_SI_EEESC_SE_Li256ELb1ELb1ELb0ELb0EEENS1_19SingleTileSchedulerILb1ELb0ELb1ELi128EEEEEEEEEvNT_6ParamsE,@function
        .size           _ZN7cutlass13device_kernelIN5flash19enable_sm80_to_sm89INS1_16FlashAttnFwdSm80INS1_25CollectiveMainloopFwdSm80ILi8ELi1ELb0EN4cute5tupleIJNS5_1CILi128EEENS7_ILi64EEENS7_ILi192EEEEEELi192ENS_6half_tEfNS_4arch4Sm80ELb0ELb0ELb1ELb1ELb1ELb0ELb1ELb0EEENS1_21CollectiveEpilogueFwdINS6_IJS8_SA_S9_EEENS6_IJNS7_ILi1EEESI_SI_EEESC_SE_Li256ELb1ELb1ELb0ELb0EEENS1_19SingleTileSchedulerILb1ELb0ELb1ELi128EEEEEEEEEvNT_6ParamsE,(.L_x_19 - _ZN7cutlass13device_kernelIN5flash19enable_sm80_to_sm89INS1_16FlashAttnFwdSm80INS1_25CollectiveMainloopFwdSm80ILi8ELi1ELb0EN4cute5tupleIJNS5_1CILi128EEENS7_ILi64EEENS7_ILi192EEEEEELi192ENS_6half_tEfNS_4arch4Sm80ELb0ELb0ELb1ELb1ELb1ELb0ELb1ELb0EEENS1_21CollectiveEpilogueFwdINS6_IJS8_SA_S9_EEENS6_IJNS7_ILi1EEESI_SI_EEESC_SE_Li256ELb1ELb1ELb0ELb0EEENS1_19SingleTileSchedulerILb1ELb0ELb1ELi128EEEEEEEEEvNT_6ParamsE)
        .other          _ZN7cutlass13device_kernelIN5flash19enable_sm80_to_sm89INS1_16FlashAttnFwdSm80INS1_25CollectiveMainloopFwdSm80ILi8ELi1ELb0EN4cute5tupleIJNS5_1CILi128EEENS7_ILi64EEENS7_ILi192EEEEEELi192ENS_6half_tEfNS_4arch4Sm80ELb0ELb0ELb1ELb1ELb1ELb0ELb1ELb0EEENS1_21CollectiveEpilogueFwdINS6_IJS8_SA_S9_EEENS6_IJNS7_ILi1EEESI_SI_EEESC_SE_Li256ELb1ELb1ELb0ELb0EEENS1_19SingleTileSchedulerILb1ELb0ELb1ELi128EEEEEEEEEvNT_6ParamsE,@"STO_CUDA_ENTRY STV_DEFAULT"
_ZN7cutlass13device_kernelIN5flash19enable_sm80_to_sm89INS1_16FlashAttnFwdSm80INS1_25CollectiveMainloopFwdSm80ILi8ELi1ELb0EN4cute5tupleIJNS5_1CILi128EEENS7_ILi64EEENS7_ILi192EEEEEELi192ENS_6half_tEfNS_4arch4Sm80ELb0ELb0ELb1ELb1ELb1ELb0ELb1ELb0EEENS1_21CollectiveEpilogueFwdINS6_IJS8_SA_S9_EEENS6_IJNS7_ILi1EEESI_SI_EEESC_SE_Li256ELb1ELb1ELb0ELb0EEENS1_19SingleTileSchedulerILb1ELb0ELb1ELi128EEEEEEEEEvNT_6ParamsE:
[----:B------:R-:W-:Y:S01]  /*0000*/  LDC R1, c[0x0][0x37c] ;  /* 0x0000df00ff017b82 */ /* 0x000fe20000000800 */
[----:B------:R-:W-:Y:S05]  /*0010*/  EXIT ;  /* 0x000000000000794d */ /* 0x000fea0003800000 */
.L_x_1:
        /* <DEDUP_REMOVED lines=14> */
.L_x_19:


//--------------------- .text._ZN7cutlass13device_kernelIN5flash19enable_sm80_to_sm89INS1_16FlashAttnFwdSm80INS1_25CollectiveMainloopFwdSm80ILi8ELi1ELb0EN4cute5tupleIJNS5_1CILi128EEENS7_ILi64EEENS7_ILi192EEEEEELi192ENS_6half_tEfNS_4arch4Sm80ELb0ELb0ELb1ELb1ELb1ELb1ELb1ELb0EEENS1_21CollectiveEpilogueFwdINS6_IJS8_SA_S9_EEENS6_IJNS7_ILi1EEESI_SI_EEESC_SE_Li256ELb1ELb1ELb0ELb0EEENS1_19SingleTileSchedulerILb1ELb0ELb1ELi128EEEEEEEEEvNT_6ParamsE --------------------------
	.section	.text._ZN7cutlass13device_kernelIN5flash19enable_sm80_to_sm89INS1_16FlashAttnFwdSm80INS1_25CollectiveMainloopFwdSm80ILi8ELi1ELb0EN4cute5tupleIJNS5_1CILi128EEENS7_ILi64EEENS7_ILi192EEEEEELi192ENS_6half_tEfNS_4arch4Sm80ELb0ELb0ELb1ELb1ELb1ELb1ELb1ELb0EEENS1_21CollectiveEpilogueFwdINS6_IJS8_SA_S9_EEENS6_IJNS7_ILi1EEESI_SI_EEESC_SE_Li256ELb1ELb1ELb0ELb0EEENS1_19SingleTileSchedulerILb1ELb0ELb1ELi128EEEEEEEEEvNT_6ParamsE,"ax",@progbits
	.align	128
.text._ZN7cutlass13device_kernelIN5flash19enable_sm80_to_sm89INS1_16FlashAttnFwdSm80INS1_25CollectiveMainloopFwdSm80ILi8ELi1ELb0EN4cute5tupleIJNS5_1CILi128EEENS7_ILi64EEENS7_ILi192EEEEEELi192ENS_6half_tEfNS_4arch4Sm80ELb0ELb0ELb1ELb1ELb1ELb1ELb1ELb0EEENS1_21CollectiveEpilogueFwdINS6_IJS8_SA_S9_EEENS6_IJNS7_ILi1EEESI_SI_EEESC_SE_Li256ELb1ELb1ELb0ELb0EEENS1_19SingleTileSchedulerILb1ELb0ELb1ELi128EEEEEEEEEvNT_6ParamsE:
        .type           _ZN7cutlass13device_kernelIN5flash19enable_sm80_to_sm89INS1_16FlashAttnFwdSm80INS1_25CollectiveMainloopFwdSm80ILi8ELi1ELb0EN4cute5tupleIJNS5_1CILi128EEENS7_ILi64EEENS7_ILi192EEEEEELi192ENS_6half_tEfNS_4arch4Sm80ELb0ELb0ELb1ELb1ELb1ELb1ELb1ELb0EEENS1_21CollectiveEpilogueFwdINS6_IJS8_SA_S9_EEENS6_IJNS7_ILi1EEESI_SI_EEESC_SE_Li256ELb1ELb1ELb0ELb0EEENS1_19SingleTileSchedulerILb1ELb0ELb1ELi128EEEEEEEEEvNT_6ParamsE,@function
        .size           _ZN7cutlass13device_kernelIN5flash19enable_sm80_to_sm89INS1_16FlashAttnFwdSm80INS1_25CollectiveMainloopFwdSm80ILi8ELi1ELb0EN4cute5tupleIJNS5_1CILi128EEENS7_ILi64EEENS7_ILi192EEEEEELi192ENS_6half_tEfNS_4arch4Sm80ELb0ELb0ELb1ELb1ELb1ELb1ELb1ELb0EEENS1_21CollectiveEpilogueFwdINS6_IJS8_SA_S9_EEENS6_IJNS7_ILi1EEESI_SI_EEESC_SE_Li256ELb1ELb1ELb0ELb0EEENS1_19SingleTileSchedulerILb1ELb0ELb1ELi128EEEEEEEEEvNT_6ParamsE,(.L_x_20 - _ZN7cutlass13device_kernelIN5flash19enable_sm80_to_sm89INS1_16FlashAttnFwdSm80INS1_25CollectiveMainloopFwdSm80ILi8ELi1ELb0EN4cute5tupleIJNS5_1CILi128EEENS7_ILi64EEENS7_ILi192EEEEEELi192ENS_6half_tEfNS_4arch4Sm80ELb0ELb0ELb1ELb1ELb1ELb1ELb1ELb0EEENS1_21CollectiveEpilogueFwdINS6_IJS8_SA_S9_EEENS6_IJNS7_ILi1EEESI_SI_EEESC_SE_Li256ELb1ELb1ELb0ELb0EEENS1_19SingleTileSchedulerILb1ELb0ELb1ELi128EEEEEEEEEvNT_6ParamsE)
        .other          _ZN7cutlass13device_kernelIN5flash19enable_sm80_to_sm89INS1_16FlashAttnFwdSm80INS1_25CollectiveMainloopFwdSm80ILi8ELi1ELb0EN4cute5tupleIJNS5_1CILi128EEENS7_ILi64EEENS7_ILi192EEEEEELi192ENS_6half_tEfNS_4arch4Sm80ELb0ELb0ELb1ELb1ELb1ELb1ELb1ELb0EEENS1_21CollectiveEpilogueFwdINS6_IJS8_SA_S9_EEENS6_IJNS7_ILi1EEESI_SI_EEESC_SE_Li256ELb1ELb1ELb0ELb0EEENS1_19SingleTileSchedulerILb1ELb0ELb1ELi128EEEEEEEEEvNT_6ParamsE,@"STO_CUDA_ENTRY STV_DEFAULT"
_ZN7cutlass13device_kernelIN5flash19enable_sm80_to_sm89INS1_16FlashAttnFwdSm80INS1_25CollectiveMainloopFwdSm80ILi8ELi1ELb0EN4cute5tupleIJNS5_1CILi128EEENS7_ILi64EEENS7_ILi192EEEEEELi192ENS_6half_tEfNS_4arch4Sm80ELb0ELb0ELb1ELb1ELb1ELb1ELb1ELb0EEENS1_21CollectiveEpilogueFwdINS6_IJS8_SA_S9_EEENS6_IJNS7_ILi1EEESI_SI_EEESC_SE_Li256ELb1ELb1ELb0ELb0EEENS1_19SingleTileSchedulerILb1ELb0ELb1ELi128EEEEEEEEEvNT_6ParamsE:
[----:B------:R-:W-:Y:S01]  /*0000*/  LDC R1, c[0x0][0x37c] ;  /* 0x0000df00ff017b82 */ /* 0x000fe20000000800 */
[----:B------:R-:W-:Y:S05]  /*0010*/  EXIT ;  /* 0x000000000000794d */ /* 0x000fea0003800000 */
.L_x_2:
        /* <DEDUP_REMOVED lines=14> */
.L_x_20:


//--------------------- .text._ZN7cutlass13device_kernelIN5flash19enable_sm80_to_sm89INS1_16FlashAttnFwdSm80INS1_25CollectiveMainloopFwdSm80ILi8ELi1ELb0EN4cute5tupleIJNS5_1CILi128EEENS7_ILi64EEENS7_ILi192EEEEEELi192ENS_6half_tEfNS_4arch4Sm80ELb0ELb1ELb1ELb0ELb1ELb0ELb1ELb0EEENS1_21CollectiveEpilogueFwdINS6_IJS8_SA_S9_EEENS6_IJNS7_ILi1EEESI_SI_EEESC_SE_Li256ELb0ELb1ELb0ELb0EEENS1_19SingleTileSchedulerILb0ELb0ELb1ELi128EEEEEEEEEvNT_6ParamsE --------------------------
	.section	.text._ZN7cutlass13device_kernelIN5flash19enable_sm80_to_sm89INS1_16FlashAttnFwdSm80INS1_25CollectiveMainloopFwdSm80ILi8ELi1ELb0EN4cute5tupleIJNS5_1CILi128EEENS7_ILi64EEENS7_ILi192EEEEEELi192ENS_6half_tEfNS_4arch4Sm80ELb0ELb1ELb1ELb0ELb1ELb0ELb1ELb0EEENS1_21CollectiveEpilogueFwdINS6_IJS8_SA_S9_EEENS6_IJNS7_ILi1EEESI_SI_EEESC_SE_Li256ELb0ELb1ELb0ELb0EEENS1_19SingleTileSchedulerILb0ELb0ELb1ELi128EEEEEEEEEvNT_6ParamsE,"ax",@progbits
	.align	128
.text._ZN7cutlass13device_kernelIN5flash19enable_sm80_to_sm89INS1_16FlashAttnFwdSm80INS1_25CollectiveMainloopFwdSm80ILi8ELi1ELb0EN4cute5tupleIJNS5_1CILi128EEENS7_ILi64EEENS7_ILi192EEEEEELi192ENS_6half_tEfNS_4arch4Sm80ELb0ELb1ELb1ELb0ELb1ELb0ELb1ELb0EEENS1_21CollectiveEpilogueFwdINS6_IJS8_SA_S9_EEENS6_IJNS7_ILi1EEESI_SI_EEESC_SE_Li256ELb0ELb1ELb0ELb0EEENS1_19SingleTileSchedulerILb0ELb0ELb1ELi128EEEEEEEEEvNT_6ParamsE:
        .type           _ZN7cutlass13device_kernelIN5flash19enable_sm80_to_sm89INS1_16FlashAttnFwdSm80INS1_25CollectiveMainloopFwdSm80ILi8ELi1ELb0EN4cute5tupleIJNS5_1CILi128EEENS7_ILi64EEENS7_ILi192EEEEEELi192ENS_6half_tEfNS_4arch4Sm80ELb0ELb1ELb1ELb0ELb1ELb0ELb1ELb0EEENS1_21CollectiveEpilogueFwdINS6_IJS8_SA_S9_EEENS6_IJNS7_ILi1EEESI_SI_EEESC_SE_Li256ELb0ELb1ELb0ELb0EEENS1_19SingleTileSchedulerILb0ELb0ELb1ELi128EEEEEEEEEvNT_6ParamsE,@function
        .size           _ZN7cutlass13device_kernelIN5flash19enable_sm80_to_sm89INS1_16FlashAttnFwdSm80INS1_25CollectiveMainloopFwdSm80ILi8ELi1ELb0EN4cute5tupleIJNS5_1CILi128EEENS7_ILi64EEENS7_ILi192EEEEEELi192ENS_6half_tEfNS_4arch4Sm80ELb0ELb1ELb1ELb0ELb1ELb0ELb1ELb0EEENS1_21CollectiveEpilogueFwdINS6_IJS8_SA_S9_EEENS6_IJNS7_ILi1EEESI_SI_EEESC_SE_Li256ELb0ELb1ELb0ELb0EEENS1_19SingleTileSchedulerILb0ELb0ELb1ELi128EEEEEEEEEvNT_6ParamsE,(.L_x_21 - _ZN7cutlass13device_kernelIN5flash19enable_sm80_to_sm89INS1_16FlashAttnFwdSm80INS1_25CollectiveMainloopFwdSm80ILi8ELi1ELb0EN4cute5tupleIJNS5_1CILi128EEENS7_ILi64EEENS7_ILi192EEEEEELi192ENS_6half_tEfNS_4arch4Sm80ELb0ELb1ELb1ELb0ELb1ELb0ELb1ELb0EEENS1_21CollectiveEpilogueFwdINS6_IJS8_SA_S9_EEENS6_IJNS7_ILi1EEESI_SI_EEESC_SE_Li256ELb0ELb1ELb0ELb0EEENS1_19SingleTileSchedulerILb0ELb0ELb1ELi128EEEEEEEEEvNT_6ParamsE)
        .other          _ZN7cutlass13device_kernelIN5flash19enable_sm80_to_sm89INS1_16FlashAttnFwdSm80INS1_25CollectiveMainloopFwdSm80ILi8ELi1ELb0EN4cute5tupleIJNS5_1CILi128EEENS7_ILi64EEENS7_ILi192EEEEEELi192ENS_6half_tEfNS_4arch4Sm80ELb0ELb1ELb1ELb0ELb1ELb0ELb1ELb0EEENS1_21CollectiveEpilogueFwdINS6_IJS8_SA_S9_EEENS6_IJNS7_ILi1EEESI_SI_EEESC_SE_Li256ELb0ELb1ELb0ELb0EEENS1_19SingleTileSchedulerILb0ELb0ELb1ELi128EEEEEEEEEvNT_6ParamsE,@"STO_CUDA_ENTRY STV_DEFAULT"
_ZN7cutlass13device_kernelIN5flash19enable_sm80_to_sm89INS1_16FlashAttnFwdSm80INS1_25CollectiveMainloopFwdSm80ILi8ELi1ELb0EN4cute5tupleIJNS5_1CILi128EEENS7_ILi64EEENS7_ILi192EEEEEELi192ENS_6half_tEfNS_4arch4Sm80ELb0ELb1ELb1ELb0ELb1ELb0ELb1ELb0EEENS1_21CollectiveEpilogueFwdINS6_IJS8_SA_S9_EEENS6_IJNS7_ILi1EEESI_SI_EEESC_SE_Li256ELb0ELb1ELb0ELb0EEENS1_19SingleTileSchedulerILb0ELb0ELb1ELi128EEEEEEEEEvNT_6ParamsE:
[----:B------:R-:W-:Y:S01]  /*0000*/  LDC R1, c[0x0][0x37c] ;  /* 0x0000df00ff017b82 */ /* 0x000fe20000000800 */
[----:B------:R-:W-:Y:S05]  /*0010*/  EXIT ;  /* 0x000000000000794d */ /* 0x000fea0003800000 */
.L_x_3:
        /* <DEDUP_REMOVED lines=14> */
.L_x_21:


//--------------------- .text._ZN7cutlass13device_kernelIN5flash19enable_sm80_to_sm89INS1_16FlashAttnFwdSm80INS1_25CollectiveMainloopFwdSm80ILi8ELi1ELb0EN4cute5tupleIJNS5_1CILi128EEENS7_ILi64EEENS7_ILi192EEEEEELi192ENS_6half_tEfNS_4arch4Sm80ELb0ELb1ELb1ELb1ELb1ELb0ELb1ELb0EEENS1_21CollectiveEpilogueFwdINS6_IJS8_SA_S9_EEENS6_IJNS7_ILi1EEESI_SI_EEESC_SE_Li256ELb1ELb1ELb0ELb0EEENS1_19SingleTileSchedulerILb1ELb0ELb1ELi128EEEEEEEEEvNT_6ParamsE --------------------------
	.section	.text._ZN7cutlass13device_kernelIN5flash19enable_sm80_to_sm89INS1_16FlashAttnFwdSm80INS1_25CollectiveMainloopFwdSm80ILi8ELi1ELb0EN4cute5tupleIJNS5_1CILi128EEENS7_ILi64EEENS7_ILi192EEEEEELi192ENS_6half_tEfNS_4arch4Sm80ELb0ELb1ELb1ELb1ELb1ELb0ELb1ELb0EEENS1_21CollectiveEpilogueFwdINS6_IJS8_SA_S9_EEENS6_IJNS7_ILi1EEESI_SI_EEESC_SE_Li256ELb1ELb1ELb0ELb0EEENS1_19SingleTileSchedulerILb1ELb0ELb1ELi128EEEEEEEEEvNT_6ParamsE,"ax",@progbits
	.align	128
.text._ZN7cutlass13device_kernelIN5flash19enable_sm80_to_sm89INS1_16FlashAttnFwdSm80INS1_25CollectiveMainloopFwdSm80ILi8ELi1ELb0EN4cute5tupleIJNS5_1CILi128EEENS7_ILi64EEENS7_ILi192EEEEEELi192ENS_6half_tEfNS_4arch4Sm80ELb0ELb1ELb1ELb1ELb1ELb0ELb1ELb0EEENS1_21CollectiveEpilogueFwdINS6_IJS8_SA_S9_EEENS6_IJNS7_ILi1EEESI_SI_EEESC_SE_Li256ELb1ELb1ELb0ELb0EEENS1_19SingleTileSchedulerILb1ELb0ELb1ELi128EEEEEEEEEvNT_6ParamsE:
        .type           _ZN7cutlass13device_kernelIN5flash19enable_sm80_to_sm89INS1_16FlashAttnFwdSm80INS1_25CollectiveMainloopFwdSm80ILi8ELi1ELb0EN4cute5tupleIJNS5_1CILi128EEENS7_ILi64EEENS7_ILi192EEEEEELi192ENS_6half_tEfNS_4arch4Sm80ELb0ELb1ELb1ELb1ELb1ELb0ELb1ELb0EEENS1_21CollectiveEpilogueFwdINS6_IJS8_SA_S9_EEENS6_IJNS7_ILi1EEESI_SI_EEESC_SE_Li256ELb1ELb1ELb0ELb0EEENS1_19SingleTileSchedulerILb1ELb0ELb1ELi128EEEEEEEEEvNT_6ParamsE,@function
        .size           _ZN7cutlass13device_kernelIN5flash19enable_sm80_to_sm89INS1_16FlashAttnFwdSm80INS1_25CollectiveMainloopFwdSm80ILi8ELi1ELb0EN4cute5tupleIJNS5_1CILi128EEENS7_ILi64EEENS7_ILi192EEEEEELi192ENS_6half_tEfNS_4arch4Sm80ELb0ELb1ELb1ELb1ELb1ELb0ELb1ELb0EEENS1_21CollectiveEpilogueFwdINS6_IJS8_SA_S9_EEENS6_IJNS7_ILi1EEESI_SI_EEESC_SE_Li256ELb1ELb1ELb0ELb0EEENS1_19SingleTileSchedulerILb1ELb0ELb1ELi128EEEEEEEEEvNT_6ParamsE,(.L_x_22 - _ZN7cutlass13device_kernelIN5flash19enable_sm80_to_sm89INS1_16FlashAttnFwdSm80INS1_25CollectiveMainloopFwdSm80ILi8ELi1ELb0EN4cute5tupleIJNS5_1CILi128EEENS7_ILi64EEENS7_ILi192EEEEEELi192ENS_6half_tEfNS_4arch4Sm80ELb0ELb1ELb1ELb1ELb1ELb0ELb1ELb0EEENS1_21CollectiveEpilogueFwdINS6_IJS8_SA_S9_EEENS6_IJNS7_ILi1EEESI_SI_EEESC_SE_Li256ELb1ELb1ELb0ELb0EEENS1_19SingleTileSchedulerILb1ELb0ELb1ELi128EEEEEEEEEvNT_6ParamsE)
        .other          _ZN7cutlass13device_kernelIN5flash19enable_sm80_to_sm89INS1_16FlashAttnFwdSm80INS1_25CollectiveMainloopFwdSm80ILi8ELi1ELb0EN4cute5tupleIJNS5_1CILi128EEENS7_ILi64EEENS7_ILi192EEEEEELi192ENS_6half_tEfNS_4arch4Sm80ELb0ELb1ELb1ELb1ELb1ELb0ELb1ELb0EEENS1_21CollectiveEpilogueFwdINS6_IJS8_SA_S9_EEENS6_IJNS7_ILi1EEESI_SI_EEESC_SE_Li256ELb1ELb1ELb0ELb0EEENS1_19SingleTileSchedulerILb1ELb0ELb1ELi128EEEEEEEEEvNT_6ParamsE,@"STO_CUDA_ENTRY STV_DEFAULT"
_ZN7cutlass13device_kernelIN5flash19enable_sm80_to_sm89INS1_16FlashAttnFwdSm80INS1_25CollectiveMainloopFwdSm80ILi8ELi1ELb0EN4cute5tupleIJNS5_1CILi128EEENS7_ILi64EEENS7_ILi192EEEEEELi192ENS_6half_tEfNS_4arch4Sm80ELb0ELb1ELb1ELb1ELb1ELb0ELb1ELb0EEENS1_21CollectiveEpilogueFwdINS6_IJS8_SA_S9_EEENS6_IJNS7_ILi1EEESI_SI_EEESC_SE_Li256ELb1ELb1ELb0ELb0EEENS1_19SingleTileSchedulerILb1ELb0ELb1ELi128EEEEEEEEEvNT_6ParamsE:
[----:B------:R-:W-:Y:S01]  /*0000*/  LDC R1, c[0x0][0x37c] ;  /* 0x0000df00ff017b82 */ /* 0x000fe20000000800 */
[----:B------:R-:W-:Y:S05]  /*0010*/  EXIT ;  /* 0x000000000000794d */ /* 0x000fea0003800000 */
.L_x_4:
        /* <DEDUP_REMOVED lines=14> */
.L_x_22:


//--------------------- .text._ZN7cutlass13device_kernelIN5flash19enable_sm80_to_sm89INS1_16FlashAttnFwdSm80INS1_25CollectiveMainloopFwdSm80ILi8ELi1ELb0EN4cute5tupleIJNS5_1CILi128EEENS7_ILi64EEENS7_ILi192EEEEEELi192ENS_6half_tEfNS_4arch4Sm80ELb0ELb1ELb1ELb1ELb1ELb1ELb1ELb0EEENS1_21CollectiveEpilogueFwdINS6_IJS8_SA_S9_EEENS6_IJNS7_ILi1EEESI_SI_EEESC_SE_Li256ELb1ELb1ELb0ELb0EEENS1_19SingleTileSchedulerILb1ELb0ELb1ELi128EEEEEEEEEvNT_6ParamsE --------------------------
	.section	.text._ZN7cutlass13device_kernelIN5flash19enable_sm80_to_sm89INS1_16FlashAttnFwdSm80INS1_25CollectiveMainloopFwdSm80ILi8ELi1ELb0EN4cute5tupleIJNS5_1CILi128EEENS7_ILi64EEENS7_ILi192EEEEEELi192ENS_6half_tEfNS_4arch4Sm80ELb0ELb1ELb1ELb1ELb1ELb1ELb1ELb0EEENS1_21CollectiveEpilogueFwdINS6_IJS8_SA_S9_EEENS6_IJNS7_ILi1EEESI_SI_EEESC_SE_Li256ELb1ELb1ELb0ELb0EEENS1_19SingleTileSchedulerILb1ELb0ELb1ELi128EEEEEEEEEvNT_6ParamsE,"ax",@progbits
	.align	128
.text._ZN7cutlass13device_kernelIN5flash19enable_sm80_to_sm89INS1_16FlashAttnFwdSm80INS1_25CollectiveMainloopFwdSm80ILi8ELi1ELb0EN4cute5tupleIJNS5_1CILi128EEENS7_ILi64EEENS7_ILi192EEEEEELi192ENS_6half_tEfNS_4arch4Sm80ELb0ELb1ELb1ELb1ELb1ELb1ELb1ELb0EEENS1_21CollectiveEpilogueFwdINS6_IJS8_SA_S9_EEENS6_IJNS7_ILi1EEESI_SI_EEESC_SE_Li256ELb1ELb1ELb0ELb0EEENS1_19SingleTileSchedulerILb1ELb0ELb1ELi128EEEEEEEEEvNT_6ParamsE:
        .type           _ZN7cutlass13device_kernelIN5flash19enable_sm80_to_sm89INS1_16FlashAttnFwdSm80INS1_25CollectiveMainloopFwdSm80ILi8ELi1ELb0EN4cute5tupleIJNS5_1CILi128EEENS7_ILi64EEENS7_ILi192EEEEEELi192ENS_6half_tEfNS_4arch4Sm80ELb0ELb1ELb1ELb1ELb1ELb1ELb1ELb0EEENS1_21CollectiveEpilogueFwdINS6_IJS8_SA_S9_EEENS6_IJNS7_ILi1EEESI_SI_EEESC_SE_Li256ELb1ELb1ELb0ELb0EEENS1_19SingleTileSchedulerILb1ELb0ELb1ELi128EEEEEEEEEvNT_6ParamsE,@function
        .size           _ZN7cutlass13device_kernelIN5flash19enable_sm80_to_sm89INS1_16FlashAttnFwdSm80INS1_25CollectiveMainloopFwdSm80ILi8ELi1ELb0EN4cute5tupleIJNS5_1CILi128EEENS7_ILi64EEENS7_ILi192EEEEEELi192ENS_6half_tEfNS_4arch4Sm80ELb0ELb1ELb1ELb1ELb1ELb1ELb1ELb0EEENS1_21CollectiveEpilogueFwdINS6_IJS8_SA_S9_EEENS6_IJNS7_ILi1EEESI_SI_EEESC_SE_Li256ELb1ELb1ELb0ELb0EEENS1_19SingleTileSchedulerILb1ELb0ELb1ELi128EEEEEEEEEvNT_6ParamsE,(.L_x_23 - _ZN7cutlass13device_kernelIN5flash19enable_sm80_to_sm89INS1_16FlashAttnFwdSm80INS1_25CollectiveMainloopFwdSm80ILi8ELi1ELb0EN4cute5tupleIJNS5_1CILi128EEENS7_ILi64EEENS7_ILi192EEEEEELi192ENS_6half_tEfNS_4arch4Sm80ELb0ELb1ELb1ELb1ELb1ELb1ELb1ELb0EEENS1_21CollectiveEpilogueFwdINS6_IJS8_SA_S9_EEENS6_IJNS7_ILi1EEESI_SI_EEESC_SE_Li256ELb1ELb1ELb0ELb0EEENS1_19SingleTileSchedulerILb1ELb0ELb1ELi128EEEEEEEEEvNT_6ParamsE)
        .other          _ZN7cutlass13device_kernelIN5flash19enable_sm80_to_sm89INS1_16FlashAttnFwdSm80INS1_25CollectiveMainloopFwdSm80ILi8ELi1ELb0EN4cute5tupleIJNS5_1CILi128EEENS7_ILi64EEENS7_ILi192EEEEEELi192ENS_6half_tEfNS_4arch4Sm80ELb0ELb1ELb1ELb1ELb1ELb1ELb1ELb0EEENS1_21CollectiveEpilogueFwdINS6_IJS8_SA_S9_EEENS6_IJNS7_ILi1EEESI_SI_EEESC_SE_Li256ELb1ELb1ELb0ELb0EEENS1_19SingleTileSchedulerILb1ELb0ELb1ELi128EEEEEEEEEvNT_6ParamsE,@"STO_CUDA_ENTRY STV_DEFAULT"
_ZN7cutlass13device_kernelIN5flash19enable_sm80_to_sm89INS1_16FlashAttnFwdSm80INS1_25CollectiveMainloopFwdSm80ILi8ELi1ELb0EN4cute5tupleIJNS5_1CILi128EEENS7_ILi64EEENS7_ILi192EEEEEELi192ENS_6half_tEfNS_4arch4Sm80ELb0ELb1ELb1ELb1ELb1ELb1ELb1ELb0EEENS1_21CollectiveEpilogueFwdINS6_IJS8_SA_S9_EEENS6_IJNS7_ILi1EEESI_SI_EEESC_SE_Li256ELb1ELb1ELb0ELb0EEENS1_19SingleTileSchedulerILb1ELb0ELb1ELi128EEEEEEEEEvNT_6ParamsE:
[----:B------:R-:W-:Y:S01]  /*0000*/  LDC R1, c[0x0][0x37c] ;  /* 0x0000df00ff017b82 */ /* 0x000fe20000000800 */
[----:B------:R-:W-:Y:S05]  /*0010*/  EXIT ;  /* 0x000000000000794d */ /* 0x000fea0003800000 */
.L_x_5:
        /* <DEDUP_REMOVED lines=14> */
.L_x_23:


//--------------------- .text._ZN7cutlass13device_kernelIN5flash19enable_sm80_to_sm89INS1_16FlashAttnFwdSm80INS1_25CollectiveMainloopFwdSm80ILi8ELi1ELb0EN4cute5tupleIJNS5_1CILi128EEENS7_ILi64EEENS7_ILi192EEEEEELi192ENS_6half_tEfNS_4arch4Sm80ELb1ELb0ELb1ELb0ELb1ELb0ELb1ELb0EEENS1_21CollectiveEpilogueFwdINS6_IJS8_SA_S9_EEENS6_IJNS7_ILi1EEESI_SI_EEESC_SE_Li256ELb0ELb1ELb0ELb0EEENS1_30DynamicPersistentTileSchedulerILi256ELi256ELb0ELb1ELb0EEEEEEEEEvNT_6ParamsE --------------------------
	.section	.text._ZN7cutlass13device_kernelIN5flash19enable_sm80_to_sm89INS1_16FlashAttnFwdSm80INS1_25CollectiveMainloopFwdSm80ILi8ELi1ELb0EN4cute5tupleIJNS5_1CILi128EEENS7_ILi64EEENS7_ILi192EEEEEELi192ENS_6half_tEfNS_4arch4Sm80ELb1ELb0ELb1ELb0ELb1ELb0ELb1ELb0EEENS1_21CollectiveEpilogueFwdINS6_IJS8_SA_S9_EEENS6_IJNS7_ILi1EEESI_SI_EEESC_SE_Li256ELb0ELb1ELb0ELb0EEENS1_30DynamicPersistentTileSchedulerILi256ELi256ELb0ELb1ELb0EEEEEEEEEvNT_6ParamsE,"ax",@progbits
	.align	128
.text._ZN7cutlass13device_kernelIN5flash19enable_sm80_to_sm89INS1_16FlashAttnFwdSm80INS1_25CollectiveMainloopFwdSm80ILi8ELi1ELb0EN4cute5tupleIJNS5_1CILi128EEENS7_ILi64EEENS7_ILi192EEEEEELi192ENS_6half_tEfNS_4arch4Sm80ELb1ELb0ELb1ELb0ELb1ELb0ELb1ELb0EEENS1_21CollectiveEpilogueFwdINS6_IJS8_SA_S9_EEENS6_IJNS7_ILi1EEESI_SI_EEESC_SE_Li256ELb0ELb1ELb0ELb0EEENS1_30DynamicPersistentTileSchedulerILi256ELi256ELb0ELb1ELb0EEEEEEEEEvNT_6ParamsE:
        .type           _ZN7cutlass13device_kernelIN5flash19enable_sm80_to_sm89INS1_16FlashAttnFwdSm80INS1_25CollectiveMainloopFwdSm80ILi8ELi1ELb0EN4cute5tupleIJNS5_1CILi128EEENS7_ILi64EEENS7_ILi192EEEEEELi192ENS_6half_tEfNS_4arch4Sm80ELb1ELb0ELb1ELb0ELb1ELb0ELb1ELb0EEENS1_21CollectiveEpilogueFwdINS6_IJS8_SA_S9_EEENS6_IJNS7_ILi1EEESI_SI_EEESC_SE_Li256ELb0ELb1ELb0ELb0EEENS1_30DynamicPersistentTileSchedulerILi256ELi256ELb0ELb1ELb0EEEEEEEEEvNT_6ParamsE,@function
        .size           _ZN7cutlass13device_kernelIN5flash19enable_sm80_to_sm89INS1_16FlashAttnFwdSm80INS1_25CollectiveMainloopFwdSm80ILi8ELi1ELb0EN4cute5tupleIJNS5_1CILi128EEENS7_ILi64EEENS7_ILi192EEEEEELi192ENS_6half_tEfNS_4arch4Sm80ELb1ELb0ELb1ELb0ELb1ELb0ELb1ELb0EEENS1_21CollectiveEpilogueFwdINS6_IJS8_SA_S9_EEENS6_IJNS7_ILi1EEESI_SI_EEESC_SE_Li256ELb0ELb1ELb0ELb0EEENS1_30DynamicPersistentTileSchedulerILi256ELi256ELb0ELb1ELb0EEEEEEEEEvNT_6ParamsE,(.L_x_24 - _ZN7cutlass13device_kernelIN5flash19enable_sm80_to_sm89INS1_16FlashAttnFwdSm80INS1_25CollectiveMainloopFwdSm80ILi8ELi1ELb0EN4cute5tupleIJNS5_1CILi128EEENS7_ILi64EEENS7_ILi192EEEEEELi192ENS_6half_tEfNS_4arch4Sm80ELb1ELb0ELb1ELb0ELb1ELb0ELb1ELb0EEENS1_21CollectiveEpilogueFwdINS6_IJS8_SA_S9_EEENS6_IJNS7_ILi1EEESI_SI_EEESC_SE_Li256ELb0ELb1ELb0ELb0EEENS1_30DynamicPersistentTileSchedulerILi256ELi256ELb0ELb1ELb0EEEEEEEEEvNT_6ParamsE)
        .other          _ZN7cutlass13device_kernelIN5flash19enable_sm80_to_sm89INS1_16FlashAttnFwdSm80INS1_25CollectiveMainloopFwdSm80ILi8ELi1ELb0EN4cute5tupleIJNS5_1CILi128EEENS7_ILi64EEENS7_ILi192EEEEEELi192ENS_6half_tEfNS_4arch4Sm80ELb1ELb0ELb1ELb0ELb1ELb0ELb1ELb0EEENS1_21CollectiveEpilogueFwdINS6_IJS8_SA_S9_EEENS6_IJNS7_ILi1EEESI_SI_EEESC_SE_Li256ELb0ELb1ELb0ELb0EEENS1_30DynamicPersistentTileSchedulerILi256ELi256ELb0ELb1ELb0EEEEEEEEEvNT_6ParamsE,@"STO_CUDA_ENTRY STV_DEFAULT"
_ZN7cutlass13device_kernelIN5flash19enable_sm80_to_sm89INS1_16FlashAttnFwdSm80INS1_25CollectiveMainloopFwdSm80ILi8ELi1ELb0EN4cute5tupleIJNS5_1CILi128EEENS7_ILi64EEENS7_ILi192EEEEEELi192ENS_6half_tEfNS_4arch4Sm80ELb1ELb0ELb1ELb0ELb1ELb0ELb1ELb0EEENS1_21CollectiveEpilogueFwdINS6_IJS8_SA_S9_EEENS6_IJNS7_ILi1EEESI_SI_EEESC_SE_Li256ELb0ELb1ELb0ELb0EEENS1_30DynamicPersistentTileSchedulerILi256ELi256ELb0ELb1ELb0EEEEEEEEEvNT_6ParamsE:
[----:B------:R-:W-:Y:S01]  /*0000*/  LDC R1, c[0x0][0x37c] ;  /* 0x0000df00ff017b82 */ /* 0x000fe20000000800 */
[----:B------:R-:W-:Y:S05]  /*0010*/  EXIT ;  /* 0x000000000000794d */ /* 0x000fea0003800000 */
.L_x_6:
        /* <DEDUP_REMOVED lines=14> */
.L_x_24:


//--------------------- .text._ZN7cutlass13device_kernelIN5flash19enable_sm80_to_sm89INS1_16FlashAttnFwdSm80INS1_25CollectiveMainloopFwdSm80ILi8ELi1ELb0EN4cute5tupleIJNS5_1CILi128EEENS7_ILi64EEENS7_ILi192EEEEEELi192ENS_6half_tEfNS_4arch4Sm80ELb1ELb0ELb1ELb1ELb1ELb0ELb1ELb0EEENS1_21CollectiveEpilogueFwdINS6_IJS8_SA_S9_EEENS6_IJNS7_ILi1EEESI_SI_EEESC_SE_Li256ELb1ELb1ELb0ELb0EEENS1_19SingleTileSchedulerILb1ELb0ELb1ELi128EEEEEEEEEvNT_6ParamsE --------------------------
	.section	.text._ZN7cutlass13device_kernelIN5flash19enable_sm80_to_sm89INS1_16FlashAttnFwdSm80INS1_25CollectiveMainloopFwdSm80ILi8ELi1ELb0EN4cute5tupleIJNS5_1CILi128EEENS7_ILi64EEENS7_ILi192EEEEEELi192ENS_6half_tEfNS_4arch4Sm80ELb1ELb0ELb1ELb1ELb1ELb0ELb1ELb0EEENS1_21CollectiveEpilogueFwdINS6_IJS8_SA_S9_EEENS6_IJNS7_ILi1EEESI_SI_EEESC_SE_Li256ELb1ELb1ELb0ELb0EEENS1_19SingleTileSchedulerILb1ELb0ELb1ELi128EEEEEEEEEvNT_6ParamsE,"ax",@progbits
	.align	128
.text._ZN7cutlass13device_kernelIN5flash19enable_sm80_to_sm89INS1_16FlashAttnFwdSm80INS1_25CollectiveMainloopFwdSm80ILi8ELi1ELb0EN4cute5tupleIJNS5_1CILi128EEENS7_ILi64EEENS7_ILi192EEEEEELi192ENS_6half_tEfNS_4arch4Sm80ELb1ELb0ELb1ELb1ELb1ELb0ELb1ELb0EEENS1_21CollectiveEpilogueFwdINS6_IJS8_SA_S9_EEENS6_IJNS7_ILi1EEESI_SI_EEESC_SE_Li256ELb1ELb1ELb0ELb0EEENS1_19SingleTileSchedulerILb1ELb0ELb1ELi128EEEEEEEEEvNT_6ParamsE:
        .type           _ZN7cutlass13device_kernelIN5flash19enable_sm80_to_sm89INS1_16FlashAttnFwdSm80INS1_25CollectiveMainloopFwdSm80ILi8ELi1ELb0EN4cute5tupleIJNS5_1CILi128EEENS7_ILi64EEENS7_ILi192EEEEEELi192ENS_6half_tEfNS_4arch4Sm80ELb1ELb0ELb1ELb1ELb1ELb0ELb1ELb0EEENS1_21CollectiveEpilogueFwdINS6_IJS8_SA_S9_EEENS6_IJNS7_ILi1EEESI_SI_EEESC_SE_Li256ELb1ELb1ELb0ELb0EEENS1_19SingleTileSchedulerILb1ELb0ELb1ELi128EEEEEEEEEvNT_6ParamsE,@function
        .size           _ZN7cutlass13device_kernelIN5flash19enable_sm80_to_sm89INS1_16FlashAttnFwdSm80INS1_25CollectiveMainloopFwdSm80ILi8ELi1ELb0EN4cute5tupleIJNS5_1CILi128EEENS7_ILi64EEENS7_ILi192EEEEEELi192ENS_6half_tEfNS_4arch4Sm80ELb1ELb0ELb1ELb1ELb1ELb0ELb1ELb0EEENS1_21CollectiveEpilogueFwdINS6_IJS8_SA_S9_EEENS6_IJNS7_ILi1EEESI_SI_EEESC_SE_Li256ELb1ELb1ELb0ELb0EEENS1_19SingleTileSchedulerILb1ELb0ELb1ELi128EEEEEEEEEvNT_6ParamsE,(.L_x_25 - _ZN7cutlass13device_kernelIN5flash19enable_sm80_to_sm89INS1_16FlashAttnFwdSm80INS1_25CollectiveMainloopFwdSm80ILi8ELi1ELb0EN4cute5tupleIJNS5_1CILi128EEENS7_ILi64EEENS7_ILi192EEEEEELi192ENS_6half_tEfNS_4arch4Sm80ELb1ELb0ELb1ELb1ELb1ELb0ELb1ELb0EEENS1_21CollectiveEpilogueFwdINS6_IJS8_SA_S9_EEENS6_IJNS7_ILi1EEESI_SI_EEESC_SE_Li256ELb1ELb1ELb0ELb0EEENS1_19SingleTileSchedulerILb1ELb0ELb1ELi128EEEEEEEEEvNT_6ParamsE)
        .other          _ZN7cutlass13device_kernelIN5flash19enable_sm80_to_sm89INS1_16FlashAttnFwdSm80INS1_25CollectiveMainloopFwdSm80ILi8ELi1ELb0EN4cute5tupleIJNS5_1CILi128EEENS7_ILi64EEENS7_ILi192EEEEEELi192ENS_6half_tEfNS_4arch4Sm80ELb1ELb0ELb1ELb1ELb1ELb0ELb1ELb0EEENS1_21CollectiveEpilogueFwdINS6_IJS8_SA_S9_EEENS6_IJNS7_ILi1EEESI_SI_EEESC_SE_Li256ELb1ELb1ELb0ELb0EEENS1_19SingleTileSchedulerILb1ELb0ELb1ELi128EEEEEEEEEvNT_6ParamsE,@"STO_CUDA_ENTRY STV_DEFAULT"
_ZN7cutlass13device_kernelIN5flash19enable_sm80_to_sm89INS1_16FlashAttnFwdSm80INS1_25CollectiveMainloopFwdSm80ILi8ELi1ELb0EN4cute5tupleIJNS5_1CILi128EEENS7_ILi64EEENS7_ILi192EEEEEELi192ENS_6half_tEfNS_4arch4Sm80ELb1ELb0ELb1ELb1ELb1ELb0ELb1ELb0EEENS1_21CollectiveEpilogueFwdINS6_IJS8_SA_S9_EEENS6_IJNS7_ILi1EEESI_SI_EEESC_SE_Li256ELb1ELb1ELb0ELb0EEENS1_19SingleTileSchedulerILb1ELb0ELb1ELi128EEEEEEEEEvNT_6ParamsE:
[----:B------:R-:W-:Y:S01]  /*0000*/  LDC R1, c[0x0][0x37c] ;  /* 0x0000df00ff017b82 */ /* 0x000fe20000000800 */
[----:B------:R-:W-:Y:S05]  /*0010*/  EXIT ;  /* 0x000000000000794d */ /* 0x000fea0003800000 */
.L_x_7:
        /* <DEDUP_REMOVED lines=14> */
.L_x_25:


//--------------------- .text._ZN7cutlass13device_kernelIN5flash19enable_sm80_to_sm89INS1_16FlashAttnFwdSm80INS1_25CollectiveMainloopFwdSm80ILi8ELi1ELb0EN4cute5tupleIJNS5_1CILi128EEENS7_ILi64EEENS7_ILi192EEEEEELi192ENS_6half_tEfNS_4arch4Sm80ELb1ELb0ELb1ELb1ELb1ELb1ELb1ELb0EEENS1_21CollectiveEpilogueFwdINS6_IJS8_SA_S9_EEENS6_IJNS7_ILi1EEESI_SI_EEESC_SE_Li256ELb1ELb1ELb0ELb0EEENS1_19SingleTileSchedulerILb1ELb0ELb1ELi128EEEEEEEEEvNT_6ParamsE --------------------------
	.section	.text._ZN7cutlass13device_kernelIN5flash19enable_sm80_to_sm89INS1_16FlashAttnFwdSm80INS1_25CollectiveMainloopFwdSm80ILi8ELi1ELb0EN4cute5tupleIJNS5_1CILi128EEENS7_ILi64EEENS7_ILi192EEEEEELi192ENS_6half_tEfNS_4arch4Sm80ELb1ELb0ELb1ELb1ELb1ELb1ELb1ELb0EEENS1_21CollectiveEpilogueFwdINS6_IJS8_SA_S9_EEENS6_IJNS7_ILi1EEESI_SI_EEESC_SE_Li256ELb1ELb1ELb0ELb0EEENS1_19SingleTileSchedulerILb1ELb0ELb1ELi128EEEEEEEEEvNT_6ParamsE,"ax",@progbits
	.align	128
.text._ZN7cutlass13device_kernelIN5flash19enable_sm80_to_sm89INS1_16FlashAttnFwdSm80INS1_25CollectiveMainloopFwdSm80ILi8ELi1ELb0EN4cute5tupleIJNS5_1CILi128EEENS7_ILi64EEENS7_ILi192EEEEEELi192ENS_6half_tEfNS_4arch4Sm80ELb1ELb0ELb1ELb1ELb1ELb1ELb1ELb0EEENS1_21CollectiveEpilogueFwdINS6_IJS8_SA_S9_EEENS6_IJNS7_ILi1EEESI_SI_EEESC_SE_Li256ELb1ELb1ELb0ELb0EEENS1_19SingleTileSchedulerILb1ELb0ELb1ELi128EEEEEEEEEvNT_6ParamsE:
        .type           _ZN7cutlass13device_kernelIN5flash19enable_sm80_to_sm89INS1_16FlashAttnFwdSm80INS1_25CollectiveMainloopFwdSm80ILi8ELi1ELb0EN4cute5tupleIJNS5_1CILi128EEENS7_ILi64EEENS7_ILi192EEEEEELi192ENS_6half_tEfNS_4arch4Sm80ELb1ELb0ELb1ELb1ELb1ELb1ELb1ELb0EEENS1_21CollectiveEpilogueFwdINS6_IJS8_SA_S9_EEENS6_IJNS7_ILi1EEESI_SI_EEESC_SE_Li256ELb1ELb1ELb0ELb0EEENS1_19SingleTileSchedulerILb1ELb0ELb1ELi128EEEEEEEEEvNT_6ParamsE,@function
        .size           _ZN7cutlass13device_kernelIN5flash19enable_sm80_to_sm89INS1_16FlashAttnFwdSm80INS1_25CollectiveMainloopFwdSm80ILi8ELi1ELb0EN4cute5tupleIJNS5_1CILi128EEENS7_ILi64EEENS7_ILi192EEEEEELi192ENS_6half_tEfNS_4arch4Sm80ELb1ELb0ELb1ELb1ELb1ELb1ELb1ELb0EEENS1_21CollectiveEpilogueFwdINS6_IJS8_SA_S9_EEENS6_IJNS7_ILi1EEESI_SI_EEESC_SE_Li256ELb1ELb1ELb0ELb0EEENS1_19SingleTileSchedulerILb1ELb0ELb1ELi128EEEEEEEEEvNT_6ParamsE,(.L_x_26 - _ZN7cutlass13device_kernelIN5flash19enable_sm80_to_sm89INS1_16FlashAttnFwdSm80INS1_25CollectiveMainloopFwdSm80ILi8ELi1ELb0EN4cute5tupleIJNS5_1CILi128EEENS7_ILi64EEENS7_ILi192EEEEEELi192ENS_6half_tEfNS_4arch4Sm80ELb1ELb0ELb1ELb1ELb1ELb1ELb1ELb0EEENS1_21CollectiveEpilogueFwdINS6_IJS8_SA_S9_EEENS6_IJNS7_ILi1EEESI_SI_EEESC_SE_Li256ELb1ELb1ELb0ELb0EEENS1_19SingleTileSchedulerILb1ELb0ELb1ELi128EEEEEEEEEvNT_6ParamsE)
        .other          _ZN7cutlass13device_kernelIN5flash19enable_sm80_to_sm89INS1_16FlashAttnFwdSm80INS1_25CollectiveMainloopFwdSm80ILi8ELi1ELb0EN4cute5tupleIJNS5_1CILi128EEENS7_ILi64EEENS7_ILi192EEEEEELi192ENS_6half_tEfNS_4arch4Sm80ELb1ELb0ELb1ELb1ELb1ELb1ELb1ELb0EEENS1_21CollectiveEpilogueFwdINS6_IJS8_SA_S9_EEENS6_IJNS7_ILi1EEESI_SI_EEESC_SE_Li256ELb1ELb1ELb0ELb0EEENS1_19SingleTileSchedulerILb1ELb0ELb1ELi128EEEEEEEEEvNT_6ParamsE,@"STO_CUDA_ENTRY STV_DEFAULT"
_ZN7cutlass13device_kernelIN5flash19enable_sm80_to_sm89INS1_16FlashAttnFwdSm80INS1_25CollectiveMainloopFwdSm80ILi8ELi1ELb0EN4cute5tupleIJNS5_1CILi128EEENS7_ILi64EEENS7_ILi192EEEEEELi192ENS_6half_tEfNS_4arch4Sm80ELb1ELb0ELb1ELb1ELb1ELb1ELb1ELb0EEENS1_21CollectiveEpilogueFwdINS6_IJS8_SA_S9_EEENS6_IJNS7_ILi1EEESI_SI_EEESC_SE_Li256ELb1ELb1ELb0ELb0EEENS1_19SingleTileSchedulerILb1ELb0ELb1ELi128EEEEEEEEEvNT_6ParamsE:
[----:B------:R-:W-:Y:S01]  /*0000*/  LDC R1, c[0x0][0x37c] ;  /* 0x0000df00ff017b82 */ /* 0x000fe20000000800 */
[----:B------:R-:W-:Y:S05]  /*0010*/  EXIT ;  /* 0x000000000000794d */ /* 0x000fea0003800000 */
.L_x_8:
        /* <DEDUP_REMOVED lines=14> */
.L_x_26:


//--------------------- .text._ZN7cutlass13device_kernelIN5flash19enable_sm80_to_sm89INS1_16FlashAttnFwdSm80INS1_25CollectiveMainloopFwdSm80ILi8ELi2ELb0EN4cute5tupleIJNS5_1CILi128EEENS7_ILi64EEENS7_ILi192EEEEEELi192ENS_6half_tEfNS_4arch4Sm80ELb0ELb0ELb1ELb0ELb1ELb0ELb1ELb0EEENS1_21CollectiveEpilogueFwdINS6_IJS8_SA_S9_EEENS6_IJNS7_ILi1EEESI_SI_EEESC_SE_Li256ELb0ELb1ELb0ELb0EEENS1_19SingleTileSchedulerILb0ELb0ELb1ELi128EEEEEEEEEvNT_6ParamsE --------------------------
	.section	.text._ZN7cutlass13device_kernelIN5flash19enable_sm80_to_sm89INS1_16FlashAttnFwdSm80INS1_25CollectiveMainloopFwdSm80ILi8ELi2ELb0EN4cute5tupleIJNS5_1CILi128EEENS7_ILi64EEENS7_ILi192EEEEEELi192ENS_6half_tEfNS_4arch4Sm80ELb0ELb0ELb1ELb0ELb1ELb0ELb1ELb0EEENS1_21CollectiveEpilogueFwdINS6_IJS8_SA_S9_EEENS6_IJNS7_ILi1EEESI_SI_EEESC_SE_Li256ELb0ELb1ELb0ELb0EEENS1_19SingleTileSchedulerILb0ELb0ELb1ELi128EEEEEEEEEvNT_6ParamsE,"ax",@progbits
	.align	128
.text._ZN7cutlass13device_kernelIN5flash19enable_sm80_to_sm89INS1_16FlashAttnFwdSm80INS1_25CollectiveMainloopFwdSm80ILi8ELi2ELb0EN4cute5tupleIJNS5_1CILi128EEENS7_ILi64EEENS7_ILi192EEEEEELi192ENS_6half_tEfNS_4arch4Sm80ELb0ELb0ELb1ELb0ELb1ELb0ELb1ELb0EEENS1_21CollectiveEpilogueFwdINS6_IJS8_SA_S9_EEENS6_IJNS7_ILi1EEESI_SI_EEESC_SE_Li256ELb0ELb1ELb0ELb0EEENS1_19SingleTileSchedulerILb0ELb0ELb1ELi128EEEEEEEEEvNT_6ParamsE:
        .type           _ZN7cutlass13device_kernelIN5flash19enable_sm80_to_sm89INS1_16FlashAttnFwdSm80INS1_25CollectiveMainloopFwdSm80ILi8ELi2ELb0EN4cute5tupleIJNS5_1CILi128EEENS7_ILi64EEENS7_ILi192EEEEEELi192ENS_6half_tEfNS_4arch4Sm80ELb0ELb0ELb1ELb0ELb1ELb0ELb1ELb0EEENS1_21CollectiveEpilogueFwdINS6_IJS8_SA_S9_EEENS6_IJNS7_ILi1EEESI_SI_EEESC_SE_Li256ELb0ELb1ELb0ELb0EEENS1_19SingleTileSchedulerILb0ELb0ELb1ELi128EEEEEEEEEvNT_6ParamsE,@function
        .size           _ZN7cutlass13device_kernelIN5flash19enable_sm80_to_sm89INS1_16FlashAttnFwdSm80INS1_25CollectiveMainloopFwdSm80ILi8ELi2ELb0EN4cute5tupleIJNS5_1CILi128EEENS7_ILi64EEENS7_ILi192EEEEEELi192ENS_6half_tEfNS_4arch4Sm80ELb0ELb0ELb1ELb0ELb1ELb0ELb1ELb0EEENS1_21CollectiveEpilogueFwdINS6_IJS8_SA_S9_EEENS6_IJNS7_ILi1EEESI_SI_EEESC_SE_Li256ELb0ELb1ELb0ELb0EEENS1_19SingleTileSchedulerILb0ELb0ELb1ELi128EEEEEEEEEvNT_6ParamsE,(.L_x_27 - _ZN7cutlass13device_kernelIN5flash19enable_sm80_to_sm89INS1_16FlashAttnFwdSm80INS1_25CollectiveMainloopFwdSm80ILi8ELi2ELb0EN4cute5tupleIJNS5_1CILi128EEENS7_ILi64EEENS7_ILi192EEEEEELi192ENS_6half_tEfNS_4arch4Sm80ELb0ELb0ELb1ELb0ELb1ELb0ELb1ELb0EEENS1_21CollectiveEpilogueFwdINS6_IJS8_SA_S9_EEENS6_IJNS7_ILi1EEESI_SI_EEESC_SE_Li256ELb0ELb1ELb0ELb0EEENS1_19SingleTileSchedulerILb0ELb0ELb1ELi128EEEEEEEEEvNT_6ParamsE)
        .other          _ZN7cutlass13device_kernelIN5flash19enable_sm80_to_sm89INS1_16FlashAttnFwdSm80INS1_25CollectiveMainloopFwdSm80ILi8ELi2ELb0EN4cute5tupleIJNS5_1CILi128EEENS7_ILi64EEENS7_ILi192EEEEEELi192ENS_6half_tEfNS_4arch4Sm80ELb0ELb0ELb1ELb0ELb1ELb0ELb1ELb0EEENS1_21CollectiveEpilogueFwdINS6_IJS8_SA_S9_EEENS6_IJNS7_ILi1EEESI_SI_EEESC_SE_Li256ELb0ELb1ELb0ELb0EEENS1_19SingleTileSchedulerILb0ELb0ELb1ELi128EEEEEEEEEvNT_6ParamsE,@"STO_CUDA_ENTRY STV_DEFAULT"
_ZN7cutlass13device_kernelIN5flash19enable_sm80_to_sm89INS1_16FlashAttnFwdSm80INS1_25CollectiveMainloopFwdSm80ILi8ELi2ELb0EN4cute5tupleIJNS5_1CILi128EEENS7_ILi64EEENS7_ILi192EEEEEELi192ENS_6half_tEfNS_4arch4Sm80ELb0ELb0ELb1ELb0ELb1ELb0ELb1ELb0EEENS1_21CollectiveEpilogueFwdINS6_IJS8_SA_S9_EEENS6_IJNS7_ILi1EEESI_SI_EEESC_SE_Li256ELb0ELb1ELb0ELb0EEENS1_19SingleTileSchedulerILb0ELb0ELb1ELi128EEEEEEEEEvNT_6ParamsE:
[----:B------:R-:W-:Y:S01]  /*0000*/  LDC R1, c[0x0][0x37c] ;  /* 0x0000df00ff017b82 */ /* 0x000fe20000000800 */
[----:B------:R-:W-:Y:S05]  /*0010*/  EXIT ;  /* 0x000000000000794d */ /* 0x000fea0003800000 */
.L_x_9:
        /* <DEDUP_REMOVED lines=14> */
.L_x_27:


//--------------------- .text._ZN7cutlass13device_kernelIN5flash19enable_sm80_to_sm89INS1_16FlashAttnFwdSm80INS1_25CollectiveMainloopFwdSm80ILi8ELi2ELb0EN4cute5tupleIJNS5_1CILi128EEENS7_ILi64EEENS7_ILi192EEEEEELi192ENS_6half_tEfNS_4arch4Sm80ELb0ELb0ELb1ELb1ELb1ELb0ELb1ELb0EEENS1_21CollectiveEpilogueFwdINS6_IJS8_SA_S9_EEENS6_IJNS7_ILi1EEESI_SI_EEESC_SE_Li256ELb1ELb1ELb0ELb0EEENS1_19SingleTileSchedulerILb1ELb0ELb1ELi128EEEEEEEEEvNT_6ParamsE --------------------------
	.section	.text._ZN7cutlass13device_kernelIN5flash19enable_sm80_to_sm89INS1_16FlashAttnFwdSm80INS1_25CollectiveMainloopFwdSm80ILi8ELi2ELb0EN4cute5tupleIJNS5_1CILi128EEENS7_ILi64EEENS7_ILi192EEEEEELi192ENS_6half_tEfNS_4arch4Sm80ELb0ELb0ELb1ELb1ELb1ELb0ELb1ELb0EEENS1_21CollectiveEpilogueFwdINS6_IJS8_SA_S9_EEENS6_IJNS7_ILi1EEESI_SI_EEESC_SE_Li256ELb1ELb1ELb0ELb0EEENS1_19SingleTileSchedulerILb1ELb0ELb1ELi128EEEEEEEEEvNT_6ParamsE,"ax",@progbits
	.align	128
.text._ZN7cutlass13device_kernelIN5flash19enable_sm80_to_sm89INS1_16FlashAttnFwdSm80INS1_25CollectiveMainloopFwdSm80ILi8ELi2ELb0EN4cute5tupleIJNS5_1CILi128EEENS7_ILi64EEENS7_ILi192EEEEEELi192ENS_6half_tEfNS_4arch4Sm80ELb0ELb0ELb1ELb1ELb1ELb0ELb1ELb0EEENS1_21CollectiveEpilogueFwdINS6_IJS8_SA_S9_EEENS6_IJNS7_ILi1EEESI_SI_EEESC_SE_Li256ELb1ELb1ELb0ELb0EEENS1_19SingleTileSchedulerILb1ELb0ELb1ELi128EEEEEEEEEvNT_6ParamsE:
        .type           _ZN7cutlass13device_kernelIN5flash19enable_sm80_to_sm89INS1_16FlashAttnFwdSm80INS1_25CollectiveMainloopFwdSm80ILi8ELi2ELb0EN4cute5tupleIJNS5_1CILi128EEENS7_ILi64EEENS7_ILi192EEEEEELi192ENS_6half_tEfNS_4arch4Sm80ELb0ELb0ELb1ELb1ELb1ELb0ELb1ELb0EEENS1_21CollectiveEpilogueFwdINS6_IJS8_SA_S9_EEENS6_IJNS7_ILi1EEESI_SI_EEESC_SE_Li256ELb1ELb1ELb0ELb0EEENS1_19SingleTileSchedulerILb1ELb0ELb1ELi128EEEEEEEEEvNT_6ParamsE,@function
        .size           _ZN7cutlass13device_kernelIN5flash19enable_sm80_to_sm89INS1_16FlashAttnFwdSm80INS1_25CollectiveMainloopFwdSm80ILi8ELi2ELb0EN4cute5tupleIJNS5_1CILi128EEENS7_ILi64EEENS7_ILi192EEEEEELi192ENS_6half_tEfNS_4arch4Sm80ELb0ELb0ELb1ELb1ELb1ELb0ELb1ELb0EEENS1_21CollectiveEpilogueFwdINS6_IJS8_SA_S9_EEENS6_IJNS7_ILi1EEESI_SI_EEESC_SE_Li256ELb1ELb1ELb0ELb0EEENS1_19SingleTileSchedulerILb1ELb0ELb1ELi128EEEEEEEEEvNT_6ParamsE,(.L_x_28 - _ZN7cutlass13device_kernelIN5flash19enable_sm80_to_sm89INS1_16FlashAttnFwdSm80INS1_25CollectiveMainloopFwdSm80ILi8ELi2ELb0EN4cute5tupleIJNS5_1CILi128EEENS7_ILi64EEENS7_ILi192EEEEEELi192ENS_6half_tEfNS_4arch4Sm80ELb0ELb0ELb1ELb1ELb1ELb0ELb1ELb0EEENS1_21CollectiveEpilogueFwdINS6_IJS8_SA_S9_EEENS6_IJNS7_ILi1EEESI_SI_EEESC_SE_Li256ELb1ELb1ELb0ELb0EEENS1_19SingleTileSchedulerILb1ELb0ELb1ELi128EEEEEEEEEvNT_6ParamsE)
        .other          _ZN7cutlass13device_kernelIN5flash19enable_sm80_to_sm89INS1_16FlashAttnFwdSm80INS1_25CollectiveMainloopFwdSm80ILi8ELi2ELb0EN4cute5tupleIJNS5_1CILi128EEENS7_ILi64EEENS7_ILi192EEEEEELi192ENS_6half_tEfNS_4arch4Sm80ELb0ELb0ELb1ELb1ELb1ELb0ELb1ELb0EEENS1_21CollectiveEpilogueFwdINS6_IJS8_SA_S9_EEENS6_IJNS7_ILi1EEESI_SI_EEESC_SE_Li256ELb1ELb1ELb0ELb0EEENS1_19SingleTileSchedulerILb1ELb0ELb1ELi128EEEEEEEEEvNT_6ParamsE,@"STO_CUDA_ENTRY STV_DEFAULT"
_ZN7cutlass13device_kernelIN5flash19enable_sm80_to_sm89INS1_16FlashAttnFwdSm80INS1_25CollectiveMainloopFwdSm80ILi8ELi2ELb0EN4cute5tupleIJNS5_1CILi128EEENS7_ILi64EEENS7_ILi192EEEEEELi192ENS_6half_tEfNS_4arch4Sm80ELb0ELb0ELb1ELb1ELb1ELb0ELb1ELb0EEENS1_21CollectiveEpilogueFwdINS6_IJS8_SA_S9_EEENS6_IJNS7_ILi1EEESI_SI_EEESC_SE_Li256ELb1ELb1ELb0ELb0EEENS1_19SingleTileSchedulerILb1ELb0ELb1ELi128EEEEEEEEEvNT_6ParamsE:
[----:B------:R-:W-:Y:S01]  /*0000*/  LDC R1, c[0x0][0x37c] ;  /* 0x0000df00ff017b82 */ /* 0x000fe20000000800 */
[----:B------:R-:W-:Y:S05]  /*0010*/  EXIT ;  /* 0x000000000000794d */ /* 0x000fea0003800000 */
.L_x_10:
        /* <DEDUP_REMOVED lines=14> */
.L_x_28:


//--------------------- .text._ZN7cutlass13device_kernelIN5flash19enable_sm80_to_sm89INS1_16FlashAttnFwdSm80INS1_25CollectiveMainloopFwdSm80ILi8ELi2ELb0EN4cute5tupleIJNS5_1CILi128EEENS7_ILi64EEENS7_ILi192EEEEEELi192ENS_6half_tEfNS_4arch4Sm80ELb0ELb0ELb1ELb1ELb1ELb1ELb1ELb0EEENS1_21CollectiveEpilogueFwdINS6_IJS8_SA_S9_EEENS6_IJNS7_ILi1EEESI_SI_EEESC_SE_Li256ELb1ELb1ELb0ELb0EEENS1_19SingleTileSchedulerILb1ELb0ELb1ELi128EEEEEEEEEvNT_6ParamsE --------------------------
	.section	.text._ZN7cutlass13device_kernelIN5flash19enable_sm80_to_sm89INS1_16FlashAttnFwdSm80INS1_25CollectiveMainloopFwdSm80ILi8ELi2ELb0EN4cute5tupleIJNS5_1CILi128EEENS7_ILi64EEENS7_ILi192EEEEEELi192ENS_6half_tEfNS_4arch4Sm80ELb0ELb0ELb1ELb1ELb1ELb1ELb1ELb0EEENS1_21CollectiveEpilogueFwdINS6_IJS8_SA_S9_EEENS6_IJNS7_ILi1EEESI_SI_EEESC_SE_Li256ELb1ELb1ELb0ELb0EEENS1_19SingleTileSchedulerILb1ELb0ELb1ELi128EEEEEEEEEvNT_6ParamsE,"ax",@progbits
	.align	128
.text._ZN7cutlass13device_kernelIN5flash19enable_sm80_to_sm89INS1_16FlashAttnFwdSm80INS1_25CollectiveMainloopFwdSm80ILi8ELi2ELb0EN4cute5tupleIJNS5_1CILi128EEENS7_ILi64EEENS7_ILi192EEEEEELi192ENS_6half_tEfNS_4arch4Sm80ELb0ELb0ELb1ELb1ELb1ELb1ELb1ELb0EEENS1_21CollectiveEpilogueFwdINS6_IJS8_SA_S9_EEENS6_IJNS7_ILi1EEESI_SI_EEESC_SE_Li256ELb1ELb1ELb0ELb0EEENS1_19SingleTileSchedulerILb1ELb0ELb1ELi128EEEEEEEEEvNT_6ParamsE:
        .type           _ZN7cutlass13device_kernelIN5flash19enable_sm80_to_sm89INS1_16FlashAttnFwdSm80INS1_25CollectiveMainloopFwdSm80ILi8ELi2ELb0EN4cute5tupleIJNS5_1CILi128EEENS7_ILi64EEENS7_ILi192EEEEEELi192ENS_6half_tEfNS_4arch4Sm80ELb0ELb0ELb1ELb1ELb1ELb1ELb1ELb0EEENS1_21CollectiveEpilogueFwdINS6_IJS8_SA_S9_EEENS6_IJNS7_ILi1EEESI_SI_EEESC_SE_Li256ELb1ELb1ELb0ELb0EEENS1_19SingleTileSchedulerILb1ELb0ELb1ELi128EEEEEEEEEvNT_6ParamsE,@function
        .size           _ZN7cutlass13device_kernelIN5flash19enable_sm80_to_sm89INS1_16FlashAttnFwdSm80INS1_25CollectiveMainloopFwdSm80ILi8ELi2ELb0EN4cute5tupleIJNS5_1CILi128EEENS7_ILi64EEENS7_ILi192EEEEEELi192ENS_6half_tEfNS_4arch4Sm80ELb0ELb0ELb1ELb1ELb1ELb1ELb1ELb0EEENS1_21CollectiveEpilogueFwdINS6_IJS8_SA_S9_EEENS6_IJNS7_ILi1EEESI_SI_EEESC_SE_Li256ELb1ELb1ELb0ELb0EEENS1_19SingleTileSchedulerILb1ELb0ELb1ELi128EEEEEEEEEvNT_6ParamsE,(.L_x_29 - _ZN7cutlass13device_kernelIN5flash19enable_sm80_to_sm89INS1_16FlashAttnFwdSm80INS1_25CollectiveMainloopFwdSm80ILi8ELi2ELb0EN4cute5tupleIJNS5_1CILi128EEENS7_ILi64EEENS7_ILi192EEEEEELi192ENS_6half_tEfNS_4arch4Sm80ELb0ELb0ELb1ELb1ELb1ELb1ELb1ELb0EEENS1_21CollectiveEpilogueFwdINS6_IJS8_SA_S9_EEENS6_IJNS7_ILi1EEESI_SI_EEESC_SE_Li256ELb1ELb1ELb0ELb0EEENS1_19SingleTileSchedulerILb1ELb0ELb1ELi128EEEEEEEEEvNT_6ParamsE)
        .other          _ZN7cutlass13device_kernelIN5flash19enable_sm80_to_sm89INS1_16FlashAttnFwdSm80INS1_25CollectiveMainloopFwdSm80ILi8ELi2ELb0EN4cute5tupleIJNS5_1CILi128EEENS7_ILi64EEENS7_ILi192EEEEEELi192ENS_6half_tEfNS_4arch4Sm80ELb0ELb0ELb1ELb1ELb1ELb1ELb1ELb0EEENS1_21CollectiveEpilogueFwdINS6_IJS8_SA_S9_EEENS6_IJNS7_ILi1EEESI_SI_EEESC_SE_Li256ELb1ELb1ELb0ELb0EEENS1_19SingleTileSchedulerILb1ELb0ELb1ELi128EEEEEEEEEvNT_6ParamsE,@"STO_CUDA_ENTRY STV_DEFAULT"
_ZN7cutlass13device_kernelIN5flash19enable_sm80_to_sm89INS1_16FlashAttnFwdSm80INS1_25CollectiveMainloopFwdSm80ILi8ELi2ELb0EN4cute5tupleIJNS5_1CILi128EEENS7_ILi64EEENS7_ILi192EEEEEELi192ENS_6half_tEfNS_4arch4Sm80ELb0ELb0ELb1ELb1ELb1ELb1ELb1ELb0EEENS1_21CollectiveEpilogueFwdINS6_IJS8_SA_S9_EEENS6_IJNS7_ILi1EEESI_SI_EEESC_SE_Li256ELb1ELb1ELb0ELb0EEENS1_19SingleTileSchedulerILb1ELb0ELb1ELi128EEEEEEEEEvNT_6ParamsE:
[----:B------:R-:W-:Y:S01]  /*0000*/  LDC R1, c[0x0][0x37c] ;  /* 0x0000df00ff017b82 */ /* 0x000fe20000000800 */
[----:B------:R-:W-:Y:S05]  /*0010*/  EXIT ;  /* 0x000000000000794d */ /* 0x000fea0003800000 */
.L_x_11:
        /* <DEDUP_REMOVED lines=14> */
.L_x_29:


//--------------------- .text._ZN7cutlass13device_kernelIN5flash19enable_sm80_to_sm89INS1_16FlashAttnFwdSm80INS1_25CollectiveMainloopFwdSm80ILi8ELi2ELb0EN4cute5tupleIJNS5_1CILi128EEENS7_ILi64EEENS7_ILi192EEEEEELi192ENS_6half_tEfNS_4arch4Sm80ELb0ELb1ELb1ELb0ELb1ELb0ELb1ELb0EEENS1_21CollectiveEpilogueFwdINS6_IJS8_SA_S9_EEENS6_IJNS7_ILi1EEESI_SI_EEESC_SE_Li256ELb0ELb1ELb0ELb0EEENS1_19SingleTileSchedulerILb0ELb0ELb1ELi128EEEEEEEEEvNT_6ParamsE --------------------------
	.section	.text._ZN7cutlass13device_kernelIN5flash19enable_sm80_to_sm89INS1_16FlashAttnFwdSm80INS1_25CollectiveMainloopFwdSm80ILi8ELi2ELb0EN4cute5tupleIJNS5_1CILi128EEENS7_ILi64EEENS7_ILi192EEEEEELi192ENS_6half_tEfNS_4arch4Sm80ELb0ELb1ELb1ELb0ELb1ELb0ELb1ELb0EEENS1_21CollectiveEpilogueFwdINS6_IJS8_SA_S9_EEENS6_IJNS7_ILi1EEESI_SI_EEESC_SE_Li256ELb0ELb1ELb0ELb0EEENS1_19SingleTileSchedulerILb0ELb0ELb1ELi128EEEEEEEEEvNT_6ParamsE,"ax",@progbits
	.align	128
.text._ZN7cutlass13device_kernelIN5flash19enable_sm80_to_sm89INS1_16FlashAttnFwdSm80INS1_25CollectiveMainloopFwdSm80ILi8ELi2ELb0EN4cute5tupleIJNS5_1CILi128EEENS7_ILi64EEENS7_ILi192EEEEEELi192ENS_6half_tEfNS_4arch4Sm80ELb0ELb1ELb1ELb0ELb1ELb0ELb1ELb0EEENS1_21CollectiveEpilogueFwdINS6_IJS8_SA_S9_EEENS6_IJNS7_ILi1EEESI_SI_EEESC_SE_Li256ELb0ELb1ELb0ELb0EEENS1_19SingleTileSchedulerILb0ELb0ELb1ELi128EEEEEEEEEvNT_6ParamsE:
        .type           _ZN7cutlass13device_kernelIN5flash19enable_sm80_to_sm89INS1_16FlashAttnFwdSm80INS1_25CollectiveMainloopFwdSm80ILi8ELi2ELb0EN4cute5tupleIJNS5_1CILi128EEENS7_ILi64EEENS7_ILi192EEEEEELi192ENS_6half_tEfNS_4arch4Sm80ELb0ELb1ELb1ELb0ELb1ELb0ELb1ELb0EEENS1_21CollectiveEpilogueFwdINS6_IJS8_SA_S9_EEENS6_IJNS7_ILi1EEESI_SI_EEESC_SE_Li256ELb0ELb1ELb0ELb0EEENS1_19SingleTileSchedulerILb0ELb0ELb1ELi128EEEEEEEEEvNT_6ParamsE,@function
        .size           _ZN7cutlass13device_kernelIN5flash19enable_sm80_to_sm89INS1_16FlashAttnFwdSm80INS1_25CollectiveMainloopFwdSm80ILi8ELi2ELb0EN4cute5tupleIJNS5_1CILi128EEENS7_ILi64EEENS7_ILi192EEEEEELi192ENS_6half_tEfNS_4arch4Sm80ELb0ELb1ELb1ELb0ELb1ELb0ELb1ELb0EEENS1_21CollectiveEpilogueFwdINS6_IJS8_SA_S9_EEENS6_IJNS7_ILi1EEESI_SI_EEESC_SE_Li256ELb0ELb1ELb0ELb0EEENS1_19SingleTileSchedulerILb0ELb0ELb1ELi128EEEEEEEEEvNT_6ParamsE,(.L_x_30 - _ZN7cutlass13device_kernelIN5flash19enable_sm80_to_sm89INS1_16FlashAttnFwdSm80INS1_25CollectiveMainloopFwdSm80ILi8ELi2ELb0EN4cute5tupleIJNS5_1CILi128EEENS7_ILi64EEENS7_ILi192EEEEEELi192ENS_6half_tEfNS_4arch4Sm80ELb0ELb1ELb1ELb0ELb1ELb0ELb1ELb0EEENS1_21CollectiveEpilogueFwdINS6_IJS8_SA_S9_EEENS6_IJNS7_ILi1EEESI_SI_EEESC_SE_Li256ELb0ELb1ELb0ELb0EEENS1_19SingleTileSchedulerILb0ELb0ELb1ELi128EEEEEEEEEvNT_6ParamsE)
        .other          _ZN7cutlass13device_kernelIN5flash19enable_sm80_to_sm89INS1_16FlashAttnFwdSm80INS1_25CollectiveMainloopFwdSm80ILi8ELi2ELb0EN4cute5tupleIJNS5_1CILi128EEENS7_ILi64EEENS7_ILi192EEEEEELi192ENS_6half_tEfNS_4arch4Sm80ELb0ELb1ELb1ELb0ELb1ELb0ELb1ELb0EEENS1_21CollectiveEpilogueFwdINS6_IJS8_SA_S9_EEENS6_IJNS7_ILi1EEESI_SI_EEESC_SE_Li256ELb0ELb1ELb0ELb0EEENS1_19SingleTileSchedulerILb0ELb0ELb1ELi128EEEEEEEEEvNT_6ParamsE,@"STO_CUDA_ENTRY STV_DEFAULT"
_ZN7cutlass13device_kernelIN5flash19enable_sm80_to_sm89INS1_16FlashAttnFwdSm80INS1_25CollectiveMainloopFwdSm80ILi8ELi2ELb0EN4cute5tupleIJNS5_1CILi128EEENS7_ILi64EEENS7_ILi192EEEEEELi192ENS_6half_tEfNS_4arch4Sm80ELb0ELb1ELb1ELb0ELb1ELb0ELb1ELb0EEENS1_21CollectiveEpilogueFwdINS6_IJS8_SA_S9_EEENS6_IJNS7_ILi1EEESI_SI_EEESC_SE_Li256ELb0ELb1ELb0ELb0EEENS1_19SingleTileSchedulerILb0ELb0ELb1ELi128EEEEEEEEEvNT_6ParamsE:
[----:B------:R-:W-:Y:S01]  /*0000*/  LDC R1, c[0x0][0x37c] ;  /* 0x0000df00ff017b82 */ /* 0x000fe20000000800 */
[----:B------:R-:W-:Y:S05]  /*0010*/  EXIT ;  /* 0x000000000000794d */ /* 0x000fea0003800000 */
.L_x_12:
        /* <DEDUP_REMOVED lines=14> */
.L_x_30:


//--------------------- .text._ZN7cutlass13device_kernelIN5flash19enable_sm80_to_sm89INS1_16FlashAttnFwdSm80INS1_25CollectiveMainloopFwdSm80ILi8ELi2ELb0EN4cute5tupleIJNS5_1CILi128EEENS7_ILi64EEENS7_ILi192EEEEEELi192ENS_6half_tEfNS_4arch4Sm80ELb0ELb1ELb1ELb1ELb1ELb0ELb1ELb0EEENS1_21CollectiveEpilogueFwdINS6_IJS8_SA_S9_EEENS6_IJNS7_ILi1EEESI_SI_EEESC_SE_Li256ELb1ELb1ELb0ELb0EEENS1_19SingleTileSchedulerILb1ELb0ELb1ELi128EEEEEEEEEvNT_6ParamsE --------------------------
	.section	.text._ZN7cutlass13device_kernelIN5flash19enable_sm80_to_sm89INS1_16FlashAttnFwdSm80INS1_25CollectiveMainloopFwdSm80ILi8ELi2ELb0EN4cute5tupleIJNS5_1CILi128EEENS7_ILi64EEENS7_ILi192EEEEEELi192ENS_6half_tEfNS_4arch4Sm80ELb0ELb1ELb1ELb1ELb1ELb0ELb1ELb0EEENS1_21CollectiveEpilogueFwdINS6_IJS8_SA_S9_EEENS6_IJNS7_ILi1EEESI_SI_EEESC_SE_Li256ELb1ELb1ELb0ELb0EEENS1_19SingleTileSchedulerILb1ELb0ELb1ELi128EEEEEEEEEvNT_6ParamsE,"ax",@progbits
	.align	128
.text._ZN7cutlass13device_kernelIN5flash19enable_sm80_to_sm89INS1_16FlashAttnFwdSm80INS1_25CollectiveMainloopFwdSm80ILi8ELi2ELb0EN4cute5tupleIJNS5_1CILi128EEENS7_ILi64EEENS7_ILi192EEEEEELi192ENS_6half_tEfNS_4arch4Sm80ELb0ELb1ELb1ELb1ELb1ELb0ELb1ELb0EEENS1_21CollectiveEpilogueFwdINS6_IJS8_SA_S9_EEENS6_IJNS7_ILi1EEESI_SI_EEESC_SE_Li256ELb1ELb1ELb0ELb0EEENS1_19SingleTileSchedulerILb1ELb0ELb1ELi128EEEEEEEEEvNT_6ParamsE:
        .type           _ZN7cutlass13device_kernelIN5flash19enable_sm80_to_sm89INS1_16FlashAttnFwdSm80INS1_25CollectiveMainloopFwdSm80ILi8ELi2ELb0EN4cute5tupleIJNS5_1CILi128EEENS7_ILi64EEENS7_ILi192EEEEEELi192ENS_6half_tEfNS_4arch4Sm80ELb0ELb1ELb1ELb1ELb1ELb0ELb1ELb0EEENS1_21CollectiveEpilogueFwdINS6_IJS8_SA_S9_EEENS6_IJNS7_ILi1EEESI_SI_EEESC_SE_Li256ELb1ELb1ELb0ELb0EEENS1_19SingleTileSchedulerILb1ELb0ELb1ELi128EEEEEEEEEvNT_6ParamsE,@function
        .size           _ZN7cutlass13device_kernelIN5flash19enable_sm80_to_sm89INS1_16FlashAttnFwdSm80INS1_25CollectiveMainloopFwdSm80ILi8ELi2ELb0EN4cute5tupleIJNS5_1CILi128EEENS7_ILi64EEENS7_ILi192EEEEEELi192ENS_6half_tEfNS_4arch4Sm80ELb0ELb1ELb1ELb1ELb1ELb0ELb1ELb0EEENS1_21CollectiveEpilogueFwdINS6_IJS8_SA_S9_EEENS6_IJNS7_ILi1EEESI_SI_EEESC_SE_Li256ELb1ELb1ELb0ELb0EEENS1_19SingleTileSchedulerILb1ELb0ELb1ELi128EEEEEEEEEvNT_6ParamsE,(.L_x_31 - _ZN7cutlass13device_kernelIN5flash19enable_sm80_to_sm89INS1_16FlashAttnFwdSm80INS1_25CollectiveMainloopFwdSm80ILi8ELi2ELb0EN4cute5tupleIJNS5_1CILi128EEENS7_ILi64EEENS7_ILi192EEEEEELi192ENS_6half_tEfNS_4arch4Sm80ELb0ELb1ELb1ELb1ELb1ELb0ELb1ELb0EEENS1_21CollectiveEpilogueFwdINS6_IJS8_SA_S9_EEENS6_IJNS7_ILi1EEESI_SI_EEESC_SE_Li256ELb1ELb1ELb0ELb0EEENS1_19SingleTileSchedulerILb1ELb0ELb1ELi128EEEEEEEEEvNT_6ParamsE)
        .other          _ZN7cutlass13device_kernelIN5flash19enable_sm80_to_sm89INS1_16FlashAttnFwdSm80INS1_25CollectiveMainloopFwdSm80ILi8ELi2ELb0EN4cute5tupleIJNS5_1CILi128EEENS7_ILi64EEENS7_ILi192EEEEEELi192ENS_6half_tEfNS_4arch4Sm80ELb0ELb1ELb1ELb1ELb1ELb0ELb1ELb0EEENS1_21CollectiveEpilogueFwdINS6_IJS8_SA_S9_EEENS6_IJNS7_ILi1EEESI_SI_EEESC_SE_Li256ELb1ELb1ELb0ELb0EEENS1_19SingleTileSchedulerILb1ELb0ELb1ELi128EEEEEEEEEvNT_6ParamsE,@"STO_CUDA_ENTRY STV_DEFAULT"
_ZN7cutlass13device_kernelIN5flash19enable_sm80_to_sm89INS1_16FlashAttnFwdSm80INS1_25CollectiveMainloopFwdSm80ILi8ELi2ELb0EN4cute5tupleIJNS5_1CILi128EEENS7_ILi64EEENS7_ILi192EEEEEELi192ENS_6half_tEfNS_4arch4Sm80ELb0ELb1ELb1ELb1ELb1ELb0ELb1ELb0EEENS1_21CollectiveEpilogueFwdINS6_IJS8_SA_S9_EEENS6_IJNS7_ILi1EEESI_SI_EEESC_SE_Li256ELb1ELb1ELb0ELb0EEENS1_19SingleTileSchedulerILb1ELb0ELb1ELi128EEEEEEEEEvNT_6ParamsE:
[----:B------:R-:W-:Y:S01]  /*0000*/  LDC R1, c[0x0][0x37c] ;  /* 0x0000df00ff017b82 */ /* 0x000fe20000000800 */
[----:B------:R-:W-:Y:S05]  /*0010*/  EXIT ;  /* 0x000000000000794d */ /* 0x000fea0003800000 */
.L_x_13:
        /* <DEDUP_REMOVED lines=14> */
.L_x_31:


//--------------------- .text._ZN7cutlass13device_kernelIN5flash19enable_sm80_to_sm89INS1_16FlashAttnFwdSm80INS1_25CollectiveMainloopFwdSm80ILi8ELi2ELb0EN4cute5tupleIJNS5_1CILi128EEENS7_ILi64EEENS7_ILi192EEEEEELi192ENS_6half_tEfNS_4arch4Sm80ELb0ELb1ELb1ELb1ELb1ELb1ELb1ELb0EEENS1_21CollectiveEpilogueFwdINS6_IJS8_SA_S9_EEENS6_IJNS7_ILi1EEESI_SI_EEESC_SE_Li256ELb1ELb1ELb0ELb0EEENS1_19SingleTileSchedulerILb1ELb0ELb1ELi128EEEEEEEEEvNT_6ParamsE --------------------------
	.section	.text._ZN7cutlass13device_kernelIN5flash19enable_sm80_to_sm89INS1_16FlashAttnFwdSm80INS1_25CollectiveMainloopFwdSm80ILi8ELi2ELb0EN4cute5tupleIJNS5_1CILi128EEENS7_ILi64EEENS7_ILi192EEEEEELi192ENS_6half_tEfNS_4arch4Sm80ELb0ELb1ELb1ELb1ELb1ELb1ELb1ELb0EEENS1_21CollectiveEpilogueFwdINS6_IJS8_SA_S9_EEENS6_IJNS7_ILi1EEESI_SI_EEESC_SE_Li256ELb1ELb1ELb0ELb0EEENS1_19SingleTileSchedulerILb1ELb0ELb1ELi128EEEEEEEEEvNT_6ParamsE,"ax",@progbits
	.align	128
.text._ZN7cutlass13device_kernelIN5flash19enable_sm80_to_sm89INS1_16FlashAttnFwdSm80INS1_25CollectiveMainloopFwdSm80ILi8ELi2ELb0EN4cute5tupleIJNS5_1CILi128EEENS7_ILi64EEENS7_ILi192EEEEEELi192ENS_6half_tEfNS_4arch4Sm80ELb0ELb1ELb1ELb1ELb1ELb1ELb1ELb0EEENS1_21CollectiveEpilogueFwdINS6_IJS8_SA_S9_EEENS6_IJNS7_ILi1EEESI_SI_EEESC_SE_Li256ELb1ELb1ELb0ELb0EEENS1_19SingleTileSchedulerILb1ELb0ELb1ELi128EEEEEEEEEvNT_6ParamsE:
        .type           _ZN7cutlass13device_kernelIN5flash19enable_sm80_to_sm89INS1_16FlashAttnFwdSm80INS1_25CollectiveMainloopFwdSm80ILi8ELi2ELb0EN4cute5tupleIJNS5_1CILi128EEENS7_ILi64EEENS7_ILi192EEEEEELi192ENS_6half_tEfNS_4arch4Sm80ELb0ELb1ELb1ELb1ELb1ELb1ELb1ELb0EEENS1_21CollectiveEpilogueFwdINS6_IJS8_SA_S9_EEENS6_IJNS7_ILi1EEESI_SI_EEESC_SE_Li256ELb1ELb1ELb0ELb0EEENS1_19SingleTileSchedulerILb1ELb0ELb1ELi128EEEEEEEEEvNT_6ParamsE,@function
        .size           _ZN7cutlass13device_kernelIN5flash19enable_sm80_to_sm89INS1_16FlashAttnFwdSm80INS1_25CollectiveMainloopFwdSm80ILi8ELi2ELb0EN4cute5tupleIJNS5_1CILi128EEENS7_ILi64EEENS7_ILi192EEEEEELi192ENS_6half_tEfNS_4arch4Sm80ELb0ELb1ELb1ELb1ELb1ELb1ELb1ELb0EEENS1_21CollectiveEpilogueFwdINS6_IJS8_SA_S9_EEENS6_IJNS7_ILi1EEESI_SI_EEESC_SE_Li256ELb1ELb1ELb0ELb0EEENS1_19SingleTileSchedulerILb1ELb0ELb1ELi128EEEEEEEEEvNT_6ParamsE,(.L_x_32 - _ZN7cutlass13device_kernelIN5flash19enable_sm80_to_sm89INS1_16FlashAttnFwdSm80INS1_25CollectiveMainloopFwdSm80ILi8ELi2ELb0EN4cute5tupleIJNS5_1CILi128EEENS7_ILi64EEENS7_ILi192EEEEEELi192ENS_6half_tEfNS_4arch4Sm80ELb0ELb1ELb1ELb1ELb1ELb1ELb1ELb0EEENS1_21CollectiveEpilogueFwdINS6_IJS8_SA_S9_EEENS6_IJNS7_ILi1EEESI_SI_EEESC_SE_Li256ELb1ELb1ELb0ELb0EEENS1_19SingleTileSchedulerILb1ELb0ELb1ELi128EEEEEEEEEvNT_6ParamsE)
        .other          _ZN7cutlass13device_kernelIN5flash19enable_sm80_to_sm89INS1_16FlashAttnFwdSm80INS1_25CollectiveMainloopFwdSm80ILi8ELi2ELb0EN4cute5tupleIJNS5_1CILi128EEENS7_ILi64EEENS7_ILi192EEEEEELi192ENS_6half_tEfNS_4arch4Sm80ELb0ELb1ELb1ELb1ELb1ELb1ELb1ELb0EEENS1_21CollectiveEpilogueFwdINS6_IJS8_SA_S9_EEENS6_IJNS7_ILi1EEESI_SI_EEESC_SE_Li256ELb1ELb1ELb0ELb0EEENS1_19SingleTileSchedulerILb1ELb0ELb1ELi128EEEEEEEEEvNT_6ParamsE,@"STO_CUDA_ENTRY STV_DEFAULT"
_ZN7cutlass13device_kernelIN5flash19enable_sm80_to_sm89INS1_16FlashAttnFwdSm80INS1_25CollectiveMainloopFwdSm80ILi8ELi2ELb0EN4cute5tupleIJNS5_1CILi128EEENS7_ILi64EEENS7_ILi192EEEEEELi192ENS_6half_tEfNS_4arch4Sm80ELb0ELb1ELb1ELb1ELb1ELb1ELb1ELb0EEENS1_21CollectiveEpilogueFwdINS6_IJS8_SA_S9_EEENS6_IJNS7_ILi1EEESI_SI_EEESC_SE_Li256ELb1ELb1ELb0ELb0EEENS1_19SingleTileSchedulerILb1ELb0ELb1ELi128EEEEEEEEEvNT_6ParamsE:
[----:B------:R-:W-:Y:S01]  /*0000*/  LDC R1, c[0x0][0x37c] ;  /* 0x0000df00ff017b82 */ /* 0x000fe20000000800 */
[----:B------:R-:W-:Y:S05]  /*0010*/  EXIT ;  /* 0x000000000000794d */ /* 0x000fea0003800000 */
.L_x_14:
        /* <DEDUP_REMOVED lines=14> */
.L_x_32:


//--------------------- .text._ZN7cutlass13device_kernelIN5flash19enable_sm80_to_sm89INS1_16FlashAttnFwdSm80INS1_25CollectiveMainloopFwdSm80ILi8ELi2ELb0EN4cute5tupleIJNS5_1CILi128EEENS7_ILi64EEENS7_ILi192EEEEEELi192ENS_6half_tEfNS_4arch4Sm80ELb1ELb0ELb1ELb0ELb1ELb0ELb1ELb0EEENS1_21CollectiveEpilogueFwdINS6_IJS8_SA_S9_EEENS6_IJNS7_ILi1EEESI_SI_EEESC_SE_Li256ELb0ELb1ELb0ELb0EEENS1_30DynamicPersistentTileSchedulerILi256ELi256ELb0ELb1ELb0EEEEEEEEEvNT_6ParamsE --------------------------
	.section	.text._ZN7cutlass13device_kernelIN5flash19enable_sm80_to_sm89INS1_16FlashAttnFwdSm80INS1_25CollectiveMainloopFwdSm80ILi8ELi2ELb0EN4cute5tupleIJNS5_1CILi128EEENS7_ILi64EEENS7_ILi192EEEEEELi192ENS_6half_tEfNS_4arch4Sm80ELb1ELb0ELb1ELb0ELb1ELb0ELb1ELb0EEENS1_21CollectiveEpilogueFwdINS6_IJS8_SA_S9_EEENS6_IJNS7_ILi1EEESI_SI_EEESC_SE_Li256ELb0ELb1ELb0ELb0EEENS1_30DynamicPersistentTileSchedulerILi256ELi256ELb0ELb1ELb0EEEEEEEEEvNT_6ParamsE,"ax",@progbits
	.align	128
.text._ZN7cutlass13device_kernelIN5flash19enable_sm80_to_sm89INS1_16FlashAttnFwdSm80INS1_25CollectiveMainloopFwdSm80ILi8ELi2ELb0EN4cute5tupleIJNS5_1CILi128EEENS7_ILi64EEENS7_ILi192EEEEEELi192ENS_6half_tEfNS_4arch4Sm80ELb1ELb0ELb1ELb0ELb1ELb0ELb1ELb0EEENS1_21CollectiveEpilogueFwdINS6_IJS8_SA_S9_EEENS6_IJNS7_ILi1EEESI_SI_EEESC_SE_Li256ELb0ELb1ELb0ELb0EEENS1_30DynamicPersistentTileSchedulerILi256ELi256ELb0ELb1ELb0EEEEEEEEEvNT_6ParamsE:
        .type           _ZN7cutlass13device_kernelIN5flash19enable_sm80_to_sm89INS1_16FlashAttnFwdSm80INS1_25CollectiveMainloopFwdSm80ILi8ELi2ELb0EN4cute5tupleIJNS5_1CILi128EEENS7_ILi64EEENS7_ILi192EEEEEELi192ENS_6half_tEfNS_4arch4Sm80ELb1ELb0ELb1ELb0ELb1ELb0ELb1ELb0EEENS1_21CollectiveEpilogueFwdINS6_IJS8_SA_S9_EEENS6_IJNS7_ILi1EEESI_SI_EEESC_SE_Li256ELb0ELb1ELb0ELb0EEENS1_30DynamicPersistentTileSchedulerILi256ELi256ELb0ELb1ELb0EEEEEEEEEvNT_6ParamsE,@function
        .size           _ZN7cutlass13device_kernelIN5flash19enable_sm80_to_sm89INS1_16FlashAttnFwdSm80INS1_25CollectiveMainloopFwdSm80ILi8ELi2ELb0EN4cute5tupleIJNS5_1CILi128EEENS7_ILi64EEENS7_ILi192EEEEEELi192ENS_6half_tEfNS_4arch4Sm80ELb1ELb0ELb1ELb0ELb1ELb0ELb1ELb0EEENS1_21CollectiveEpilogueFwdINS6_IJS8_SA_S9_EEENS6_IJNS7_ILi1EEESI_SI_EEESC_SE_Li256ELb0ELb1ELb0ELb0EEENS1_30DynamicPersistentTileSchedulerILi256ELi256ELb0ELb1ELb0EEEEEEEEEvNT_6ParamsE,(.L_x_33 - _ZN7cutlass13device_kernelIN5flash19enable_sm80_to_sm89INS1_16FlashAttnFwdSm80INS1_25CollectiveMainloopFwdSm80ILi8ELi2ELb0EN4cute5tupleIJNS5_1CILi128EEENS7_ILi64EEENS7_ILi192EEEEEELi192ENS_6half_tEfNS_4arch4Sm80ELb1ELb0ELb1ELb0ELb1ELb0ELb1ELb0EEENS1_21CollectiveEpilogueFwdINS6_IJS8_SA_S9_EEENS6_IJNS7_ILi1EEESI_SI_EEESC_SE_Li256ELb0ELb1ELb0ELb0EEENS1_30DynamicPersistentTileSchedulerILi256ELi256ELb0ELb1ELb0EEEEEEEEEvNT_6ParamsE)
        .other          _ZN7cutlass13device_kernelIN5flash19enable_sm80_to_sm89INS1_16FlashAttnFwdSm80INS1_25CollectiveMainloopFwdSm80ILi8ELi2ELb0EN4cute5tupleIJNS5_1CILi128EEENS7_ILi64EEENS7_ILi192EEEEEELi192ENS_6half_tEfNS_4arch4Sm80ELb1ELb0ELb1ELb0ELb1ELb0ELb1ELb0EEENS1_21CollectiveEpilogueFwdINS6_IJS8_SA_S9_EEENS6_IJNS7_ILi1EEESI_SI_EEESC_SE_Li256ELb0ELb1ELb0ELb0EEENS1_30DynamicPersistentTileSchedulerILi256ELi256ELb0ELb1ELb0EEEEEEEEEvNT_6ParamsE,@"STO_CUDA_ENTRY STV_DEFAULT"
_ZN7cutlass13device_kernelIN5flash19enable_sm80_to_sm89INS1_16FlashAttnFwdSm80INS1_25CollectiveMainloopFwdSm80ILi8ELi2ELb0EN4cute5tupleIJNS5_1CILi128EEENS7_ILi64EEENS7_ILi192EEEEEELi192ENS_6half_tEfNS_4arch4Sm80ELb1ELb0ELb1ELb0ELb1ELb0ELb1ELb0EEENS1_21CollectiveEpilogueFwdINS6_IJS8_SA_S9_EEENS6_IJNS7_ILi1EEESI_SI_EEESC_SE_Li256ELb0ELb1ELb0ELb0EEENS1_30DynamicPersistentTileSchedulerILi256ELi256ELb0ELb1ELb0EEEEEEEEEvNT_6ParamsE:
[----:B------:R-:W-:Y:S01]  /*0000*/  LDC R1, c[0x0][0x37c] ;  /* 0x0000df00ff017b82 */ /* 0x000fe20000000800 */
[----:B------:R-:W-:Y:S05]  /*0010*/  EXIT ;  /* 0x000000000000794d */ /* 0x000fea0003800000 */
.L_x_15:
        /* <DEDUP_REMOVED lines=14> */
.L_x_33:


//--------------------- .text._ZN7cutlass13device_kernelIN5flash19enable_sm80_to_sm89INS1_16FlashAttnFwdSm80INS1_25CollectiveMainloopFwdSm80ILi8ELi2ELb0EN4cute5tupleIJNS5_1CILi128EEENS7_ILi64EEENS7_ILi192EEEEEELi192ENS_6half_tEfNS_4arch4Sm80ELb1ELb0ELb1ELb1ELb1ELb0ELb1ELb0EEENS1_21CollectiveEpilogueFwdINS6_IJS8_SA_S9_EEENS6_IJNS7_ILi1EEESI_SI_EEESC_SE_Li256ELb1ELb1ELb0ELb0EEENS1_19SingleTileSchedulerILb1ELb0ELb1ELi128EEEEEEEEEvNT_6ParamsE --------------------------
	.section	.text._ZN7cutlass13device_kernelIN5flash19enable_sm80_to_sm89INS1_16FlashAttnFwdSm80INS1_25CollectiveMainloopFwdSm80ILi8ELi2ELb0EN4cute5tupleIJNS5_1CILi128EEENS7_ILi64EEENS7_ILi192EEEEEELi192ENS_6half_tEfNS_4arch4Sm80ELb1ELb0ELb1ELb1ELb1ELb0ELb1ELb0EEENS1_21CollectiveEpilogueFwdINS6_IJS8_SA_S9_EEENS6_IJNS7_ILi1EEESI_SI_EEESC_SE_Li256ELb1ELb1ELb0ELb0EEENS1_19SingleTileSchedulerILb1ELb0ELb1ELi128EEEEEEEEEvNT_6ParamsE,"ax",@progbits
	.align	128
.text._ZN7cutlass13device_kernelIN5flash19enable_sm80_to_sm89INS1_16FlashAttnFwdSm80INS1_25CollectiveMainloopFwdSm80ILi8ELi2ELb0EN4cute5tupleIJNS5_1CILi128EEENS7_ILi64EEENS7_ILi192EEEEEELi192ENS_6half_tEfNS_4arch4Sm80ELb1ELb0ELb1ELb1ELb1ELb0ELb1ELb0EEENS1_21CollectiveEpilogueFwdINS6_IJS8_SA_S9_EEENS6_IJNS7_ILi1EEESI_SI_EEESC_SE_Li256ELb1ELb1ELb0ELb0EEENS1_19SingleTileSchedulerILb1ELb0ELb1ELi128EEEEEEEEEvNT_6ParamsE:
        .type           _ZN7cutlass13device_kernelIN5flash19enable_sm80_to_sm89INS1_16FlashAttnFwdSm80INS1_25CollectiveMainloopFwdSm80ILi8ELi2ELb0EN4cute5tupleIJNS5_1CILi128EEENS7_ILi64EEENS7_ILi192EEEEEELi192ENS_6half_tEfNS_4arch4Sm80ELb1ELb0ELb1ELb1ELb1ELb0ELb1ELb0EEENS1_21CollectiveEpilogueFwdINS6_IJS8_SA_S9_EEENS6_IJNS7_ILi1EEESI_SI_EEESC_SE_Li256ELb1ELb1ELb0ELb0EEENS1_19SingleTileSchedulerILb1ELb0ELb1ELi128EEEEEEEEEvNT_6ParamsE,@function
        .size           _ZN7cutlass13device_kernelIN5flash19enable_sm80_to_sm89INS1_16FlashAttnFwdSm80INS1_25CollectiveMainloopFwdSm80ILi8ELi2ELb0EN4cute5tupleIJNS5_1CILi128EEENS7_ILi64EEENS7_ILi192EEEEEELi192ENS_6half_tEfNS_4arch4Sm80ELb1ELb0ELb1ELb1ELb1ELb0ELb1ELb0EEENS1_21CollectiveEpilogueFwdINS6_IJS8_SA_S9_EEENS6_IJNS7_ILi1EEESI_SI_EEESC_SE_Li256ELb1ELb1ELb0ELb0EEENS1_19SingleTileSchedulerILb1ELb0ELb1ELi128EEEEEEEEEvNT_6ParamsE,(.L_x_34 - _ZN7cutlass13device_kernelIN5flash19enable_sm80_to_sm89INS1_16FlashAttnFwdSm80INS1_25CollectiveMainloopFwdSm80ILi8ELi2ELb0EN4cute5tupleIJNS5_1CILi128EEENS7_ILi64EEENS7_ILi192EEEEEELi192ENS_6half_tEfNS_4arch4Sm80ELb1ELb0ELb1ELb1ELb1ELb0ELb1ELb0EEENS1_21CollectiveEpilogueFwdINS6_IJS8_SA_S9_EEENS6_IJNS7_ILi1EEESI_SI_EEESC_SE_Li256ELb1ELb1ELb0ELb0EEENS1_19SingleTileSchedulerILb1ELb0ELb1ELi128EEEEEEEEEvNT_6ParamsE)
        .other          _ZN7cutlass13device_kernelIN5flash19enable_sm80_to_sm89INS1_16FlashAttnFwdSm80INS1_25CollectiveMainloopFwdSm80ILi8ELi2ELb0EN4cute5tupleIJNS5_1CILi128EEENS7_ILi64EEENS7_ILi192EEEEEELi192ENS_6half_tEfNS_4arch4Sm80ELb1ELb0ELb1ELb1ELb1ELb0ELb1ELb0EEENS1_21CollectiveEpilogueFwdINS6_IJS8_SA_S9_EEENS6_IJNS7_ILi1EEESI_SI_EEESC_SE_Li256ELb1ELb1ELb0ELb0EEENS1_19SingleTileSchedulerILb1ELb0ELb1ELi128EEEEEEEEEvNT_6ParamsE,@"STO_CUDA_ENTRY STV_DEFAULT"
_ZN7cutlass13device_kernelIN5flash19enable_sm80_to_sm89INS1_16FlashAttnFwdSm80INS1_25CollectiveMainloopFwdSm80ILi8ELi2ELb0EN4cute5tupleIJNS5_1CILi128EEENS7_ILi64EEENS7_ILi192EEEEEELi192ENS_6half_tEfNS_4arch4Sm80ELb1ELb0ELb1ELb1ELb1ELb0ELb1ELb0EEENS1_21CollectiveEpilogueFwdINS6_IJS8_SA_S9_EEENS6_IJNS7_ILi1EEESI_SI_EEESC_SE_Li256ELb1ELb1ELb0ELb0EEENS1_19SingleTileSchedulerILb1ELb0ELb1ELi128EEEEEEEEEvNT_6ParamsE:
[----:B------:R-:W-:Y:S01]  /*0000*/  LDC R1, c[0x0][0x37c] ;  /* 0x0000df00ff017b82 */ /* 0x000fe20000000800 */
[----:B------:R-:W-:Y:S05]  /*0010*/  EXIT ;  /* 0x000000000000794d */ /* 0x000fea0003800000 */
.L_x_16:
        /* <DEDUP_REMOVED lines=14> */
.L_x_34:


//--------------------- .text._ZN7cutlass13device_kernelIN5flash19enable_sm80_to_sm89INS1_16FlashAttnFwdSm80INS1_25CollectiveMainloopFwdSm80ILi8ELi2ELb0EN4cute5tupleIJNS5_1CILi128EEENS7_ILi64EEENS7_ILi192EEEEEELi192ENS_6half_tEfNS_4arch4Sm80ELb1ELb0ELb1ELb1ELb1ELb1ELb1ELb0EEENS1_21CollectiveEpilogueFwdINS6_IJS8_SA_S9_EEENS6_IJNS7_ILi1EEESI_SI_EEESC_SE_Li256ELb1ELb1ELb0ELb0EEENS1_19SingleTileSchedulerILb1ELb0ELb1ELi128EEEEEEEEEvNT_6ParamsE --------------------------
	.section	.text._ZN7cutlass13device_kernelIN5flash19enable_sm80_to_sm89INS1_16FlashAttnFwdSm80INS1_25CollectiveMainloopFwdSm80ILi8ELi2ELb0EN4cute5tupleIJNS5_1CILi128EEENS7_ILi64EEENS7_ILi192EEEEEELi192ENS_6half_tEfNS_4arch4Sm80ELb1ELb0ELb1ELb1ELb1ELb1ELb1ELb0EEENS1_21CollectiveEpilogueFwdINS6_IJS8_SA_S9_EEENS6_IJNS7_ILi1EEESI_SI_EEESC_SE_Li256ELb1ELb1ELb0ELb0EEENS1_19SingleTileSchedulerILb1ELb0ELb1ELi128EEEEEEEEEvNT_6ParamsE,"ax",@progbits
	.align	128
.text._ZN7cutlass13device_kernelIN5flash19enable_sm80_to_sm89INS1_16FlashAttnFwdSm80INS1_25CollectiveMainloopFwdSm80ILi8ELi2ELb0EN4cute5tupleIJNS5_1CILi128EEENS7_ILi64EEENS7_ILi192EEEEEELi192ENS_6half_tEfNS_4arch4Sm80ELb1ELb0ELb1ELb1ELb1ELb1ELb1ELb0EEENS1_21CollectiveEpilogueFwdINS6_IJS8_SA_S9_EEENS6_IJNS7_ILi1EEESI_SI_EEESC_SE_Li256ELb1ELb1ELb0ELb0EEENS1_19SingleTileSchedulerILb1ELb0ELb1ELi128EEEEEEEEEvNT_6ParamsE:
        .type           _ZN7cutlass13device_kernelIN5flash19enable_sm80_to_sm89INS1_16FlashAttnFwdSm80INS1_25CollectiveMainloopFwdSm80ILi8ELi2ELb0EN4cute5tupleIJNS5_1CILi128EEENS7_ILi64EEENS7_ILi192EEEEEELi192ENS_6half_tEfNS_4arch4Sm80ELb1ELb0ELb1ELb1ELb1ELb1ELb1ELb0EEENS1_21CollectiveEpilogueFwdINS6_IJS8_SA_S9_EEENS6_IJNS7_ILi1EEESI_SI_EEESC_SE_Li256ELb1ELb1ELb0ELb0EEENS1_19SingleTileSchedulerILb1ELb0ELb1ELi128EEEEEEEEEvNT_6ParamsE,@function
        .size           _ZN7cutlass13device_kernelIN5flash19enable_sm80_to_sm89INS1_16FlashAttnFwdSm80INS1_25CollectiveMainloopFwdSm80ILi8ELi2ELb0EN4cute5tupleIJNS5_1CILi128EEENS7_ILi64EEENS7_ILi192EEEEEELi192ENS_6half_tEfNS_4arch4Sm80ELb1ELb0ELb1ELb1ELb1ELb1ELb1ELb0EEENS1_21CollectiveEpilogueFwdINS6_IJS8_SA_S9_EEENS6_IJNS7_ILi1EEESI_SI_EEESC_SE_Li256ELb1ELb1ELb0ELb0EEENS1_19SingleTileSchedulerILb1ELb0ELb1ELi128EEEEEEEEEvNT_6ParamsE,(.L_x_35 - _ZN7cutlass13device_kernelIN5flash19enable_sm80_to_sm89INS1_16FlashAttnFwdSm80INS1_25CollectiveMainloopFwdSm80ILi8ELi2ELb0EN4cute5tupleIJNS5_1CILi128EEENS7_ILi64EEENS7_ILi192EEEEEELi192ENS_6half_tEfNS_4arch4Sm80ELb1ELb0ELb1ELb1ELb1ELb1ELb1ELb0EEENS1_21CollectiveEpilogueFwdINS6_IJS8_SA_S9_EEENS6_IJNS7_ILi1EEESI_SI_EEESC_SE_Li256ELb1ELb1ELb0ELb0EEENS1_19SingleTileSchedulerILb1ELb0ELb1ELi128EEEEEEEEEvNT_6ParamsE)
        .other          _ZN7cutlass13device_kernelIN5flash19enable_sm80_to_sm89INS1_16FlashAttnFwdSm80INS1_25CollectiveMainloopFwdSm80ILi8ELi2ELb0EN4cute5tupleIJNS5_1CILi128EEENS7_ILi64EEENS7_ILi192EEEEEELi192ENS_6half_tEfNS_4arch4Sm80ELb1ELb0ELb1ELb1ELb1ELb1ELb1ELb0EEENS1_21CollectiveEpilogueFwdINS6_IJS8_SA_S9_EEENS6_IJNS7_ILi1EEESI_SI_EEESC_SE_Li256ELb1ELb1ELb0ELb0EEENS1_19SingleTileSchedulerILb1ELb0ELb1ELi128EEEEEEEEEvNT_6ParamsE,@"STO_CUDA_ENTRY STV_DEFAULT"
_ZN7cutlass13device_kernelIN5flash19enable_sm80_to_sm89INS1_16FlashAttnFwdSm80INS1_25CollectiveMainloopFwdSm80ILi8ELi2ELb0EN4cute5tupleIJNS5_1CILi128EEENS7_ILi64EEENS7_ILi192EEEEEELi192ENS_6half_tEfNS_4arch4Sm80ELb1ELb0ELb1ELb1ELb1ELb1ELb1ELb0EEENS1_21CollectiveEpilogueFwdINS6_IJS8_SA_S9_EEENS6_IJNS7_ILi1EEESI_SI_EEESC_SE_Li256ELb1ELb1ELb0ELb0EEENS1_19SingleTileSchedulerILb1ELb0ELb1ELi128EEEEEEEEEvNT_6ParamsE:
[----:B------:R-:W-:Y:S01]  /*0000*/  LDC R1, c[0x0][0x37c] ;  /* 0x0000df00ff017b82 */ /* 0x000fe20000000800 */
[----:B------:R-:W-:Y:S05]  /*0010*/  EXIT ;  /* 0x000000000000794d */ /* 0x000fea0003800000 */
.L_x_17:
        /* <DEDUP_REMOVED lines=14> */
.L_x_35:


//--------------------- .nv.shared.reserved.0     --------------------------
	.section	.nv.shared.reserved.0,"aw",@nobits
	.weak		__nv_reservedSMEM_offset_0_alias
	.size		__nv_reservedSMEM_offset_0_alias, 0, 64
	.other		__nv_reservedSMEM_offset_0_alias,@"STO_CUDA_RESERVED_SHARED STV_DEFAULT"
__nv_reservedSMEM_offset_0_alias:
	.zero		0
	.zero		64


//--------------------- .nv.global                --------------------------
	.section	.nv.global,"aw",@nobits
.nv.global:
	.type		_ZN80_INTERNAL_72fa9827_44_flash_fwd_hdim192_fp16_paged_softcap_sm80_cu_9d2915ae_35034cute1_E,@object
	.size		_ZN80_INTERNAL_72fa9827_44_flash_fwd_hdim192_fp16_paged_softcap_sm80_cu_9d2915ae_35034cute1_E,(_ZN80_INTERNAL_72fa9827_44_flash_fwd_hdim192_fp16_paged_softcap_sm80_cu_9d2915ae_35034cuda3std3__45__cpo6cbeginE - _ZN80_INTERNAL_72fa9827_44_flash_fwd_hdim192_fp16_paged_softcap_sm80_cu_9d2915ae_35034cute1_E)
_ZN80_INTERNAL_72fa9827_44_flash_fwd_hdim192_fp16_paged_softcap_sm80_cu_9d2915ae_35034cute1_E:
	.zero		1
	.type		_ZN80_INTERNAL_72fa9827_44_flash_fwd_hdim192_fp16_paged_softcap_sm80_cu_9d2915ae_35034cuda3std3__45__cpo6cbeginE,@object
	.size		_ZN80_INTERNAL_72fa9827_44_flash_fwd_hdim192_fp16_paged_softcap_sm80_cu_9d2915ae_35034cuda3std3__45__cpo6cbeginE,(_ZN80_INTERNAL_72fa9827_44_flash_fwd_hdim192_fp16_paged_softcap_sm80_cu_9d2915ae_35034cuda3std3__48in_placeE - _ZN80_INTERNAL_72fa9827_44_flash_fwd_hdim192_fp16_paged_softcap_sm80_cu_9d2915ae_35034cuda3std3__45__cpo6cbeginE)
_ZN80_INTERNAL_72fa9827_44_flash_fwd_hdim192_fp16_paged_softcap_sm80_cu_9d2915ae_35034cuda3std3__45__cpo6cbeginE:
	.zero		1
	.type		_ZN80_INTERNAL_72fa9827_44_flash_fwd_hdim192_fp16_paged_softcap_sm80_cu_9d2915ae_35034cuda3std3__48in_placeE,@object
	.size		_ZN80_INTERNAL_72fa9827_44_flash_fwd_hdim192_fp16_paged_softcap_sm80_cu_9d2915ae_35034cuda3std3__48in_placeE,(_ZN80_INTERNAL_72fa9827_44_flash_fwd_hdim192_fp16_paged_softcap_sm80_cu_9d2915ae_35034cuda3std6ranges3__45__cpo9iter_moveE - _ZN80_INTERNAL_72fa9827_44_flash_fwd_hdim192_fp16_paged_softcap_sm80_cu_9d2915ae_35034cuda3std3__48in_placeE)
_ZN80_INTERNAL_72fa9827_44_flash_fwd_hdim192_fp16_paged_softcap_sm80_cu_9d2915ae_35034cuda3std3__48in_placeE:
	.zero		1
	.type		_ZN80_INTERNAL_72fa9827_44_flash_fwd_hdim192_fp16_paged_softcap_sm80_cu_9d2915ae_35034cuda3std6ranges3__45__cpo9iter_moveE,@object
	.size		_ZN80_INTERNAL_72fa9827_44_flash_fwd_hdim192_fp16_paged_softcap_sm80_cu_9d2915ae_35034cuda3std6ranges3__45__cpo9iter_moveE,(_ZN80_INTERNAL_72fa9827_44_flash_fwd_hdim192_fp16_paged_softcap_sm80_cu_9d2915ae_35034cuda3std3__45__cpo5beginE - _ZN80_INTERNAL_72fa9827_44_flash_fwd_hdim192_fp16_paged_softcap_sm80_cu_9d2915ae_35034cuda3std6ranges3__45__cpo9iter_moveE)
_ZN80_INTERNAL_72fa9827_44_flash_fwd_hdim192_fp16_paged_softcap_sm80_cu_9d2915ae_35034cuda3std6ranges3__45__cpo9iter_moveE:
	.zero		1
	.type		_ZN80_INTERNAL_72fa9827_44_flash_fwd_hdim192_fp16_paged_softcap_sm80_cu_9d2915ae_35034cuda3std3__45__cpo5beginE,@object
	.size		_ZN80_INTERNAL_72fa9827_44_flash_fwd_hdim192_fp16_paged_softcap_sm80_cu_9d2915ae_35034cuda3std3__45__cpo5beginE,(_ZN80_INTERNAL_72fa9827_44_flash_fwd_hdim192_fp16_paged_softcap_sm80_cu_9d2915ae_35034cuda3std3__482_GLOBAL__N__72fa9827_44_flash_fwd_hdim192_fp16_paged_softcap_sm80_cu_9d2915ae_35036ignoreE - _ZN80_INTERNAL_72fa9827_44_flash_fwd_hdim192_fp16_paged_softcap_sm80_cu_9d2915ae_35034cuda3std3__45__cpo5beginE)
_ZN80_INTERNAL_72fa9827_44_flash_fwd_hdim192_fp16_paged_softcap_sm80_cu_9d2915ae_35034cuda3std3__45__cpo5beginE:
	.zero		1
	.type		_ZN80_INTERNAL_72fa9827_44_flash_fwd_hdim192_fp16_paged_softcap_sm80_cu_9d2915ae_35034cuda3std3__482_GLOBAL__N__72fa9827_44_flash_fwd_hdim192_fp16_paged_softcap_sm80_cu_9d2915ae_35036ignoreE,@object
	.size		_ZN80_INTERNAL_72fa9827_44_flash_fwd_hdim192_fp16_paged_softcap_sm80_cu_9d2915ae_35034cuda3std3__482_GLOBAL__N__72fa9827_44_flash_fwd_hdim192_fp16_paged_softcap_sm80_cu_9d2915ae_35036ignoreE,(_ZN80_INTERNAL_72fa9827_44_flash_fwd_hdim192_fp16_paged_softcap_sm80_cu_9d2915ae_35034cute7productE - _ZN80_INTERNAL_72fa9827_44_flash_fwd_hdim192_fp16_paged_softcap_sm80_cu_9d2915ae_35034cuda3std3__482_GLOBAL__N__72fa9827_44_flash_fwd_hdim192_fp16_paged_softcap_sm80_cu_9d2915ae_35036ignoreE)
_ZN80_INTERNAL_72fa9827_44_flash_fwd_hdim192_fp16_paged_softcap_sm80_cu_9d2915ae_35034cuda3std3__482_GLOBAL__N__72fa9827_44_flash_fwd_hdim192_fp16_paged_softcap_sm80_cu_9d2915ae_35036ignoreE:
	.zero		1
	.type		_ZN80_INTERNAL_72fa9827_44_flash_fwd_hdim192_fp16_paged_softcap_sm80_cu_9d2915ae_35034cute7productE,@object
	.size		_ZN80_INTERNAL_72fa9827_44_flash_fwd_hdim192_fp16_paged_softcap_sm80_cu_9d2915ae_35034cute7productE,(_ZN80_INTERNAL_72fa9827_44_flash_fwd_hdim192_fp16_paged_softcap_sm80_cu_9d2915ae_35034cuda3std3__45__cpo3endE - _ZN80_INTERNAL_72fa9827_44_flash_fwd_hdim192_fp16_paged_softcap_sm80_cu_9d2915ae_35034cute7productE)
_ZN80_INTERNAL_72fa9827_44_flash_fwd_hdim192_fp16_paged_softcap_sm80_cu_9d2915ae_35034cute7productE:
	.zero		1
	.type		_ZN80_INTERNAL_72fa9827_44_flash_fwd_hdim192_fp16_paged_softcap_sm80_cu_9d2915ae_35034cuda3std3__45__cpo3endE,@object
	.size		_ZN80_INTERNAL_72fa9827_44_flash_fwd_hdim192_fp16_paged_softcap_sm80_cu_9d2915ae_35034cuda3std3__45__cpo3endE,(_ZN80_INTERNAL_72fa9827_44_flash_fwd_hdim192_fp16_paged_softcap_sm80_cu_9d2915ae_35034cuda3std3__419piecewise_constructE - _ZN80_INTERNAL_72fa9827_44_flash_fwd_hdim192_fp16_paged_softcap_sm80_cu_9d2915ae_35034cuda3std3__45__cpo3endE)
_ZN80_INTERNAL_72fa9827_44_flash_fwd_hdim192_fp16_paged_softcap_sm80_cu_9d2915ae_35034cuda3std3__45__cpo3endE:
	.zero		1
	.type		_ZN80_INTERNAL_72fa9827_44_flash_fwd_hdim192_fp16_paged_softcap_sm80_cu_9d2915ae_35034cuda3std3__419piecewise_constructE,@object
	.size		_ZN80_INTERNAL_72fa9827_44_flash_fwd_hdim192_fp16_paged_softcap_sm80_cu_9d2915ae_35034cuda3std3__419piecewise_constructE,(_ZN80_INTERNAL_72fa9827_44_flash_fwd_hdim192_fp16_paged_softcap_sm80_cu_9d2915ae_35034cuda3std3__45__cpo4cendE - _ZN80_INTERNAL_72fa9827_44_flash_fwd_hdim192_fp16_paged_softcap_sm80_cu_9d2915ae_35034cuda3std3__419piecewise_constructE)
_ZN80_INTERNAL_72fa9827_44_flash_fwd_hdim192_fp16_paged_softcap_sm80_cu_9d2915ae_35034cuda3std3__419piecewise_constructE:
	.zero		1
	.type		_ZN80_INTERNAL_72fa9827_44_flash_fwd_hdim192_fp16_paged_softcap_sm80_cu_9d2915ae_35034cuda3std3__45__cpo4cendE,@object
	.size		_ZN80_INTERNAL_72fa9827_44_flash_fwd_hdim192_fp16_paged_softcap_sm80_cu_9d2915ae_35034cuda3std3__45__cpo4cendE,(_ZN80_INTERNAL_72fa9827_44_flash_fwd_hdim192_fp16_paged_softcap_sm80_cu_9d2915ae_35034cuda3std6ranges3__45__cpo4swapE - _ZN80_INTERNAL_72fa9827_44_flash_fwd_hdim192_fp16_paged_softcap_sm80_cu_9d2915ae_35034cuda3std3__45__cpo4cendE)
_ZN80_INTERNAL_72fa9827_44_flash_fwd_hdim192_fp16_paged_softcap_sm80_cu_9d2915ae_35034cuda3std3__45__cpo4cendE:
	.zero		1
	.type		_ZN80_INTERNAL_72fa9827_44_flash_fwd_hdim192_fp16_paged_softcap_sm80_cu_9d2915ae_35034cuda3std6ranges3__45__cpo4swapE,@object
	.size		_ZN80_INTERNAL_72fa9827_44_flash_fwd_hdim192_fp16_paged_softcap_sm80_cu_9d2915ae_35034cuda3std6ranges3__45__cpo4swapE,(.L_7 - _ZN80_INTERNAL_72fa9827_44_flash_fwd_hdim192_fp16_paged_softcap_sm80_cu_9d2915ae_35034cuda3std6ranges3__45__cpo4swapE)
_ZN80_INTERNAL_72fa9827_44_flash_fwd_hdim192_fp16_paged_softcap_sm80_cu_9d2915ae_35034cuda3std6ranges3__45__cpo4swapE:
	.zero		1
.L_7:


//--------------------- .nv.constant0._ZN7cutlass13device_kernelIN5flash19enable_sm80_to_sm89INS1_16FlashAttnFwdSm80INS1_25CollectiveMainloopFwdSm80ILi8ELi1ELb0EN4cute5tupleIJNS5_1CILi128EEENS7_ILi64EEENS7_ILi192EEEEEELi192ENS_6half_tEfNS_4arch4Sm80ELb0ELb0ELb1ELb0ELb1ELb0ELb1ELb0EEENS1_21CollectiveEpilogueFwdINS6_IJS8_SA_S9_EEENS6_IJNS7_ILi1EEESI_SI_EEESC_SE_Li256ELb0ELb1ELb0ELb0EEENS1_19SingleTileSchedulerILb0ELb0ELb1ELi128EEEEEEEEEvNT_6ParamsE --------------------------
	.section	.nv.constant0._ZN7cutlass13device_kernelIN5flash19enable_sm80_to_sm89INS1_16FlashAttnFwdSm80INS1_25CollectiveMainloopFwdSm80ILi8ELi1ELb0EN4cute5tupleIJNS5_1CILi128EEENS7_ILi64EEENS7_ILi192EEEEEELi192ENS_6half_tEfNS_4arch4Sm80ELb0ELb0ELb1ELb0ELb1ELb0ELb1ELb0EEENS1_21CollectiveEpilogueFwdINS6_IJS8_SA_S9_EEENS6_IJNS7_ILi1EEESI_SI_EEESC_SE_Li256ELb0ELb1ELb0ELb0EEENS1_19SingleTileSchedulerILb0ELb0ELb1ELi128EEEEEEEEEvNT_6ParamsE,"a",@progbits
	.sectionflags	@""
	.align	4
.nv.constant0._ZN7cutlass13device_kernelIN5flash19enable_sm80_to_sm89INS1_16FlashAttnFwdSm80INS1_25CollectiveMainloopFwdSm80ILi8ELi1ELb0EN4cute5tupleIJNS5_1CILi128EEENS7_ILi64EEENS7_ILi192EEEEEELi192ENS_6half_tEfNS_4arch4Sm80ELb0ELb0ELb1ELb0ELb1ELb0ELb1ELb0EEENS1_21CollectiveEpilogueFwdINS6_IJS8_SA_S9_EEENS6_IJNS7_ILi1EEESI_SI_EEESC_SE_Li256ELb0ELb1ELb0ELb0EEENS1_19SingleTileSchedulerILb0ELb0ELb1ELi128EEEEEEEEEvNT_6ParamsE:
	.zero		1944


//--------------------- .nv.constant0._ZN7cutlass13device_kernelIN5flash19enable_sm80_to_sm89INS1_16FlashAttnFwdSm80INS1_25CollectiveMainloopFwdSm80ILi8ELi1ELb0EN4cute5tupleIJNS5_1CILi128EEENS7_ILi64EEENS7_ILi192EEEEEELi192ENS_6half_tEfNS_4arch4Sm80ELb0ELb0ELb1ELb1ELb1ELb0ELb1ELb0EEENS1_21CollectiveEpilogueFwdINS6_IJS8_SA_S9_EEENS6_IJNS7_ILi1EEESI_SI_EEESC_SE_Li256ELb1ELb1ELb0ELb0EEENS1_19SingleTileSchedulerILb1ELb0ELb1ELi128EEEEEEEEEvNT_6ParamsE --------------------------
	.section	.nv.constant0._ZN7cutlass13device_kernelIN5flash19enable_sm80_to_sm89INS1_16FlashAttnFwdSm80INS1_25CollectiveMainloopFwdSm80ILi8ELi1ELb0EN4cute5tupleIJNS5_1CILi128EEENS7_ILi64EEENS7_ILi192EEEEEELi192ENS_6half_tEfNS_4arch4Sm80ELb0ELb0ELb1ELb1ELb1ELb0ELb1ELb0EEENS1_21CollectiveEpilogueFwdINS6_IJS8_SA_S9_EEENS6_IJNS7_ILi1EEESI_SI_EEESC_SE_Li256ELb1ELb1ELb0ELb0EEENS1_19SingleTileSchedulerILb1ELb0ELb1ELi128EEEEEEEEEvNT_6ParamsE,"a",@progbits
	.sectionflags	@""
	.align	4
.nv.constant0._ZN7cutlass13device_kernelIN5flash19enable_sm80_to_sm89INS1_16FlashAttnFwdSm80INS1_25CollectiveMainloopFwdSm80ILi8ELi1ELb0EN4cute5tupleIJNS5_1CILi128EEENS7_ILi64EEENS7_ILi192EEEEEELi192ENS_6half_tEfNS_4arch4Sm80ELb0ELb0ELb1ELb1ELb1ELb0ELb1ELb0EEENS1_21CollectiveEpilogueFwdINS6_IJS8_SA_S9_EEENS6_IJNS7_ILi1EEESI_SI_EEESC_SE_Li256ELb1ELb1ELb0ELb0EEENS1_19SingleTileSchedulerILb1ELb0ELb1ELi128EEEEEEEEEvNT_6ParamsE:
	.zero		1944


//--------------------- .nv.constant0._ZN7cutlass13device_kernelIN5flash19enable_sm80_to_sm89INS1_16FlashAttnFwdSm80INS1_25CollectiveMainloopFwdSm80ILi8ELi1ELb0EN4cute5tupleIJNS5_1CILi128EEENS7_ILi64EEENS7_ILi192EEEEEELi192ENS_6half_tEfNS_4arch4Sm80ELb0ELb0ELb1ELb1ELb1ELb1ELb1ELb0EEENS1_21CollectiveEpilogueFwdINS6_IJS8_SA_S9_EEENS6_IJNS7_ILi1EEESI_SI_EEESC_SE_Li256ELb1ELb1ELb0ELb0EEENS1_19SingleTileSchedulerILb1ELb0ELb1ELi128EEEEEEEEEvNT_6ParamsE --------------------------
	.section	.nv.constant0._ZN7cutlass13device_kernelIN5flash19enable_sm80_to_sm89INS1_16FlashAttnFwdSm80INS1_25CollectiveMainloopFwdSm80ILi8ELi1ELb0EN4cute5tupleIJNS5_1CILi128EEENS7_ILi64EEENS7_ILi192EEEEEELi192ENS_6half_tEfNS_4arch4Sm80ELb0ELb0ELb1ELb1ELb1ELb1ELb1ELb0EEENS1_21CollectiveEpilogueFwdINS6_IJS8_SA_S9_EEENS6_IJNS7_ILi1EEESI_SI_EEESC_SE_Li256ELb1ELb1ELb0ELb0EEENS1_19SingleTileSchedulerILb1ELb0ELb1ELi128EEEEEEEEEvNT_6ParamsE,"a",@progbits
	.sectionflags	@""
	.align	4
.nv.constant0._ZN7cutlass13device_kernelIN5flash19enable_sm80_to_sm89INS1_16FlashAttnFwdSm80INS1_25CollectiveMainloopFwdSm80ILi8ELi1ELb0EN4cute5tupleIJNS5_1CILi128EEENS7_ILi64EEENS7_ILi192EEEEEELi192ENS_6half_tEfNS_4arch4Sm80ELb0ELb0ELb1ELb1ELb1ELb1ELb1ELb0EEENS1_21CollectiveEpilogueFwdINS6_IJS8_SA_S9_EEENS6_IJNS7_ILi1EEESI_SI_EEESC_SE_Li256ELb1ELb1ELb0ELb0EEENS1_19SingleTileSchedulerILb1ELb0ELb1ELi128EEEEEEEEEvNT_6ParamsE:
	.zero		1944


//--------------------- .nv.constant0._ZN7cutlass13device_kernelIN5flash19enable_sm80_to_sm89INS1_16FlashAttnFwdSm80INS1_25CollectiveMainloopFwdSm80ILi8ELi1ELb0EN4cute5tupleIJNS5_1CILi128EEENS7_ILi64EEENS7_ILi192EEEEEELi192ENS_6half_tEfNS_4arch4Sm80ELb0ELb1ELb1ELb0ELb1ELb0ELb1ELb0EEENS1_21CollectiveEpilogueFwdINS6_IJS8_SA_S9_EEENS6_IJNS7_ILi1EEESI_SI_EEESC_SE_Li256ELb0ELb1ELb0ELb0EEENS1_19SingleTileSchedulerILb0ELb0ELb1ELi128EEEEEEEEEvNT_6ParamsE --------------------------
	.section	.nv.constant0._ZN7cutlass13device_kernelIN5flash19enable_sm80_to_sm89INS1_16FlashAttnFwdSm80INS1_25CollectiveMainloopFwdSm80ILi8ELi1ELb0EN4cute5tupleIJNS5_1CILi128EEENS7_ILi64EEENS7_ILi192EEEEEELi192ENS_6half_tEfNS_4arch4Sm80ELb0ELb1ELb1ELb0ELb1ELb0ELb1ELb0EEENS1_21CollectiveEpilogueFwdINS6_IJS8_SA_S9_EEENS6_IJNS7_ILi1EEESI_SI_EEESC_SE_Li256ELb0ELb1ELb0ELb0EEENS1_19SingleTileSchedulerILb0ELb0ELb1ELi128EEEEEEEEEvNT_6ParamsE,"a",@progbits
	.sectionflags	@""
	.align	4
.nv.constant0._ZN7cutlass13device_kernelIN5flash19enable_sm80_to_sm89INS1_16FlashAttnFwdSm80INS1_25CollectiveMainloopFwdSm80ILi8ELi1ELb0EN4cute5tupleIJNS5_1CILi128EEENS7_ILi64EEENS7_ILi192EEEEEELi192ENS_6half_tEfNS_4arch4Sm80ELb0ELb1ELb1ELb0ELb1ELb0ELb1ELb0EEENS1_21CollectiveEpilogueFwdINS6_IJS8_SA_S9_EEENS6_IJNS7_ILi1EEESI_SI_EEESC_SE_Li256ELb0ELb1ELb0ELb0EEENS1_19SingleTileSchedulerILb0ELb0ELb1ELi128EEEEEEEEEvNT_6ParamsE:
	.zero		1944


//--------------------- .nv.constant0._ZN7cutlass13device_kernelIN5flash19enable_sm80_to_sm89INS1_16FlashAttnFwdSm80INS1_25CollectiveMainloopFwdSm80ILi8ELi1ELb0EN4cute5tupleIJNS5_1CILi128EEENS7_ILi64EEENS7_ILi192EEEEEELi192ENS_6half_tEfNS_4arch4Sm80ELb0ELb1ELb1ELb1ELb1ELb0ELb1ELb0EEENS1_21CollectiveEpilogueFwdINS6_IJS8_SA_S9_EEENS6_IJNS7_ILi1EEESI_SI_EEESC_SE_Li256ELb1ELb1ELb0ELb0EEENS1_19SingleTileSchedulerILb1ELb0ELb1ELi128EEEEEEEEEvNT_6ParamsE --------------------------
	.section	.nv.constant0._ZN7cutlass13device_kernelIN5flash19enable_sm80_to_sm89INS1_16FlashAttnFwdSm80INS1_25CollectiveMainloopFwdSm80ILi8ELi1ELb0EN4cute5tupleIJNS5_1CILi128EEENS7_ILi64EEENS7_ILi192EEEEEELi192ENS_6half_tEfNS_4arch4Sm80ELb0ELb1ELb1ELb1ELb1ELb0ELb1ELb0EEENS1_21CollectiveEpilogueFwdINS6_IJS8_SA_S9_EEENS6_IJNS7_ILi1EEESI_SI_EEESC_SE_Li256ELb1ELb1ELb0ELb0EEENS1_19SingleTileSchedulerILb1ELb0ELb1ELi128EEEEEEEEEvNT_6ParamsE,"a",@progbits
	.sectionflags	@""
	.align	4
.nv.constant0._ZN7cutlass13device_kernelIN5flash19enable_sm80_to_sm89INS1_16FlashAttnFwdSm80INS1_25CollectiveMainloopFwdSm80ILi8ELi1ELb0EN4cute5tupleIJNS5_1CILi128EEENS7_ILi64EEENS7_ILi192EEEEEELi192ENS_6half_tEfNS_4arch4Sm80ELb0ELb1ELb1ELb1ELb1ELb0ELb1ELb0EEENS1_21CollectiveEpilogueFwdINS6_IJS8_SA_S9_EEENS6_IJNS7_ILi1EEESI_SI_EEESC_SE_Li256ELb1ELb1ELb0ELb0EEENS1_19SingleTileSchedulerILb1ELb0ELb1ELi128EEEEEEEEEvNT_6ParamsE:
	.zero		1944


//--------------------- .nv.constant0._ZN7cutlass13device_kernelIN5flash19enable_sm80_to_sm89INS1_16FlashAttnFwdSm80INS1_25CollectiveMainloopFwdSm80ILi8ELi1ELb0EN4cute5tupleIJNS5_1CILi128EEENS7_ILi64EEENS7_ILi192EEEEEELi192ENS_6half_tEfNS_4arch4Sm80ELb0ELb1ELb1ELb1ELb1ELb1ELb1ELb0EEENS1_21CollectiveEpilogueFwdINS6_IJS8_SA_S9_EEENS6_IJNS7_ILi1EEESI_SI_EEESC_SE_Li256ELb1ELb1ELb0ELb0EEENS1_19SingleTileSchedulerILb1ELb0ELb1ELi128EEEEEEEEEvNT_6ParamsE --------------------------
	.section	.nv.constant0._ZN7cutlass13device_kernelIN5flash19enable_sm80_to_sm89INS1_16FlashAttnFwdSm80INS1_25CollectiveMainloopFwdSm80ILi8ELi1ELb0EN4cute5tupleIJNS5_1CILi128EEENS7_ILi64EEENS7_ILi192EEEEEELi192ENS_6half_tEfNS_4arch4Sm80ELb0ELb1ELb1ELb1ELb1ELb1ELb1ELb0EEENS1_21CollectiveEpilogueFwdINS6_IJS8_SA_S9_EEENS6_IJNS7_ILi1EEESI_SI_EEESC_SE_Li256ELb1ELb1ELb0ELb0EEENS1_19SingleTileSchedulerILb1ELb0ELb1ELi128EEEEEEEEEvNT_6ParamsE,"a",@progbits
	.sectionflags	@""
	.align	4
.nv.constant0._ZN7cutlass13device_kernelIN5flash19enable_sm80_to_sm89INS1_16FlashAttnFwdSm80INS1_25CollectiveMainloopFwdSm80ILi8ELi1ELb0EN4cute5tupleIJNS5_1CILi128EEENS7_ILi64EEENS7_ILi192EEEEEELi192ENS_6half_tEfNS_4arch4Sm80ELb0ELb1ELb1ELb1ELb1ELb1ELb1ELb0EEENS1_21CollectiveEpilogueFwdINS6_IJS8_SA_S9_EEENS6_IJNS7_ILi1EEESI_SI_EEESC_SE_Li256ELb1ELb1ELb0ELb0EEENS1_19SingleTileSchedulerILb1ELb0ELb1ELi128EEEEEEEEEvNT_6ParamsE:
	.zero		1944


//--------------------- .nv.constant0._ZN7cutlass13device_kernelIN5flash19enable_sm80_to_sm89INS1_16FlashAttnFwdSm80INS1_25CollectiveMainloopFwdSm80ILi8ELi1ELb0EN4cute5tupleIJNS5_1CILi128EEENS7_ILi64EEENS7_ILi192EEEEEELi192ENS_6half_tEfNS_4arch4Sm80ELb1ELb0ELb1ELb0ELb1ELb0ELb1ELb0EEENS1_21CollectiveEpilogueFwdINS6_IJS8_SA_S9_EEENS6_IJNS7_ILi1EEESI_SI_EEESC_SE_Li256ELb0ELb1ELb0ELb0EEENS1_30DynamicPersistentTileSchedulerILi256ELi256ELb0ELb1ELb0EEEEEEEEEvNT_6ParamsE --------------------------
	.section	.nv.constant0._ZN7cutlass13device_kernelIN5flash19enable_sm80_to_sm89INS1_16FlashAttnFwdSm80INS1_25CollectiveMainloopFwdSm80ILi8ELi1ELb0EN4cute5tupleIJNS5_1CILi128EEENS7_ILi64EEENS7_ILi192EEEEEELi192ENS_6half_tEfNS_4arch4Sm80ELb1ELb0ELb1ELb0ELb1ELb0ELb1ELb0EEENS1_21CollectiveEpilogueFwdINS6_IJS8_SA_S9_EEENS6_IJNS7_ILi1EEESI_SI_EEESC_SE_Li256ELb0ELb1ELb0ELb0EEENS1_30DynamicPersistentTileSchedulerILi256ELi256ELb0ELb1ELb0EEEEEEEEEvNT_6ParamsE,"a",@progbits
	.sectionflags	@""
	.align	4
.nv.constant0._ZN7cutlass13device_kernelIN5flash19enable_sm80_to_sm89INS1_16FlashAttnFwdSm80INS1_25CollectiveMainloopFwdSm80ILi8ELi1ELb0EN4cute5tupleIJNS5_1CILi128EEENS7_ILi64EEENS7_ILi192EEEEEELi192ENS_6half_tEfNS_4arch4Sm80ELb1ELb0ELb1ELb0ELb1ELb0ELb1ELb0EEENS1_21CollectiveEpilogueFwdINS6_IJS8_SA_S9_EEENS6_IJNS7_ILi1EEESI_SI_EEESC_SE_Li256ELb0ELb1ELb0ELb0EEENS1_30DynamicPersistentTileSchedulerILi256ELi256ELb0ELb1ELb0EEEEEEEEEvNT_6ParamsE:
	.zero		1960


//--------------------- .nv.constant0._ZN7cutlass13device_kernelIN5flash19enable_sm80_to_sm89INS1_16FlashAttnFwdSm80INS1_25CollectiveMainloopFwdSm80ILi8ELi1ELb0EN4cute5tupleIJNS5_1CILi128EEENS7_ILi64EEENS7_ILi192EEEEEELi192ENS_6half_tEfNS_4arch4Sm80ELb1ELb0ELb1ELb1ELb1ELb0ELb1ELb0EEENS1_21CollectiveEpilogueFwdINS6_IJS8_SA_S9_EEENS6_IJNS7_ILi1EEESI_SI_EEESC_SE_Li256ELb1ELb1ELb0ELb0EEENS1_19SingleTileSchedulerILb1ELb0ELb1ELi128EEEEEEEEEvNT_6ParamsE --------------------------
	.section	.nv.constant0._ZN7cutlass13device_kernelIN5flash19enable_sm80_to_sm89INS1_16FlashAttnFwdSm80INS1_25CollectiveMainloopFwdSm80ILi8ELi1ELb0EN4cute5tupleIJNS5_1CILi128EEENS7_ILi64EEENS7_ILi192EEEEEELi192ENS_6half_tEfNS_4arch4Sm80ELb1ELb0ELb1ELb1ELb1ELb0ELb1ELb0EEENS1_21CollectiveEpilogueFwdINS6_IJS8_SA_S9_EEENS6_IJNS7_ILi1EEESI_SI_EEESC_SE_Li256ELb1ELb1ELb0ELb0EEENS1_19SingleTileSchedulerILb1ELb0ELb1ELi128EEEEEEEEEvNT_6ParamsE,"a",@progbits
	.sectionflags	@""
	.align	4
.nv.constant0._ZN7cutlass13device_kernelIN5flash19enable_sm80_to_sm89INS1_16FlashAttnFwdSm80INS1_25CollectiveMainloopFwdSm80ILi8ELi1ELb0EN4cute5tupleIJNS5_1CILi128EEENS7_ILi64EEENS7_ILi192EEEEEELi192ENS_6half_tEfNS_4arch4Sm80ELb1ELb0ELb1ELb1ELb1ELb0ELb1ELb0EEENS1_21CollectiveEpilogueFwdINS6_IJS8_SA_S9_EEENS6_IJNS7_ILi1EEESI_SI_EEESC_SE_Li256ELb1ELb1ELb0ELb0EEENS1_19SingleTileSchedulerILb1ELb0ELb1ELi128EEEEEEEEEvNT_6ParamsE:
	.zero		1944


//--------------------- .nv.constant0._ZN7cutlass13device_kernelIN5flash19enable_sm80_to_sm89INS1_16FlashAttnFwdSm80INS1_25CollectiveMainloopFwdSm80ILi8ELi1ELb0EN4cute5tupleIJNS5_1CILi128EEENS7_ILi64EEENS7_ILi192EEEEEELi192ENS_6half_tEfNS_4arch4Sm80ELb1ELb0ELb1ELb1ELb1ELb1ELb1ELb0EEENS1_21CollectiveEpilogueFwdINS6_IJS8_SA_S9_EEENS6_IJNS7_ILi1EEESI_SI_EEESC_SE_Li256ELb1ELb1ELb0ELb0EEENS1_19SingleTileSchedulerILb1ELb0ELb1ELi128EEEEEEEEEvNT_6ParamsE --------------------------
	.section	.nv.constant0._ZN7cutlass13device_kernelIN5flash19enable_sm80_to_sm89INS1_16FlashAttnFwdSm80INS1_25CollectiveMainloopFwdSm80ILi8ELi1ELb0EN4cute5tupleIJNS5_1CILi128EEENS7_ILi64EEENS7_ILi192EEEEEELi192ENS_6half_tEfNS_4arch4Sm80ELb1ELb0ELb1ELb1ELb1ELb1ELb1ELb0EEENS1_21CollectiveEpilogueFwdINS6_IJS8_SA_S9_EEENS6_IJNS7_ILi1EEESI_SI_EEESC_SE_Li256ELb1ELb1ELb0ELb0EEENS1_19SingleTileSchedulerILb1ELb0ELb1ELi128EEEEEEEEEvNT_6ParamsE,"a",@progbits
	.sectionflags	@""
	.align	4
.nv.constant0._ZN7cutlass13device_kernelIN5flash19enable_sm80_to_sm89INS1_16FlashAttnFwdSm80INS1_25CollectiveMainloopFwdSm80ILi8ELi1ELb0EN4cute5tupleIJNS5_1CILi128EEENS7_ILi64EEENS7_ILi192EEEEEELi192ENS_6half_tEfNS_4arch4Sm80ELb1ELb0ELb1ELb1ELb1ELb1ELb1ELb0EEENS1_21CollectiveEpilogueFwdINS6_IJS8_SA_S9_EEENS6_IJNS7_ILi1EEESI_SI_EEESC_SE_Li256ELb1ELb1ELb0ELb0EEENS1_19SingleTileSchedulerILb1ELb0ELb1ELi128EEEEEEEEEvNT_6ParamsE:
	.zero		1944


//--------------------- .nv.constant0._ZN7cutlass13device_kernelIN5flash19enable_sm80_to_sm89INS1_16FlashAttnFwdSm80INS1_25CollectiveMainloopFwdSm80ILi8ELi2ELb0EN4cute5tupleIJNS5_1CILi128EEENS7_ILi64EEENS7_ILi192EEEEEELi192ENS_6half_tEfNS_4arch4Sm80ELb0ELb0ELb1ELb0ELb1ELb0ELb1ELb0EEENS1_21CollectiveEpilogueFwdINS6_IJS8_SA_S9_EEENS6_IJNS7_ILi1EEESI_SI_EEESC_SE_Li256ELb0ELb1ELb0ELb0EEENS1_19SingleTileSchedulerILb0ELb0ELb1ELi128EEEEEEEEEvNT_6ParamsE --------------------------
	.section	.nv.constant0._ZN7cutlass13device_kernelIN5flash19enable_sm80_to_sm89INS1_16FlashAttnFwdSm80INS1_25CollectiveMainloopFwdSm80ILi8ELi2ELb0EN4cute5tupleIJNS5_1CILi128EEENS7_ILi64EEENS7_ILi192EEEEEELi192ENS_6half_tEfNS_4arch4Sm80ELb0ELb0ELb1ELb0ELb1ELb0ELb1ELb0EEENS1_21CollectiveEpilogueFwdINS6_IJS8_SA_S9_EEENS6_IJNS7_ILi1EEESI_SI_EEESC_SE_Li256ELb0ELb1ELb0ELb0EEENS1_19SingleTileSchedulerILb0ELb0ELb1ELi128EEEEEEEEEvNT_6ParamsE,"a",@progbits
	.sectionflags	@""
	.align	4
.nv.constant0._ZN7cutlass13device_kernelIN5flash19enable_sm80_to_sm89INS1_16FlashAttnFwdSm80INS1_25CollectiveMainloopFwdSm80ILi8ELi2ELb0EN4cute5tupleIJNS5_1CILi128EEENS7_ILi64EEENS7_ILi192EEEEEELi192ENS_6half_tEfNS_4arch4Sm80ELb0ELb0ELb1ELb0ELb1ELb0ELb1ELb0EEENS1_21CollectiveEpilogueFwdINS6_IJS8_SA_S9_EEENS6_IJNS7_ILi1EEESI_SI_EEESC_SE_Li256ELb0ELb1ELb0ELb0EEENS1_19SingleTileSchedulerILb0ELb0ELb1ELi128EEEEEEEEEvNT_6ParamsE:
	.zero		1944


//--------------------- .nv.constant0._ZN7cutlass13device_kernelIN5flash19enable_sm80_to_sm89INS1_16FlashAttnFwdSm80INS1_25CollectiveMainloopFwdSm80ILi8ELi2ELb0EN4cute5tupleIJNS5_1CILi128EEENS7_ILi64EEENS7_ILi192EEEEEELi192ENS_6half_tEfNS_4arch4Sm80ELb0ELb0ELb1ELb1ELb1ELb0ELb1ELb0EEENS1_21CollectiveEpilogueFwdINS6_IJS8_SA_S9_EEENS6_IJNS7_ILi1EEESI_SI_EEESC_SE_Li256ELb1ELb1ELb0ELb0EEENS1_19SingleTileSchedulerILb1ELb0ELb1ELi128EEEEEEEEEvNT_6ParamsE --------------------------
	.section	.nv.constant0._ZN7cutlass13device_kernelIN5flash19enable_sm80_to_sm89INS1_16FlashAttnFwdSm80INS1_25CollectiveMainloopFwdSm80ILi8ELi2ELb0EN4cute5tupleIJNS5_1CILi128EEENS7_ILi64EEENS7_ILi192EEEEEELi192ENS_6half_tEfNS_4arch4Sm80ELb0ELb0ELb1ELb1ELb1ELb0ELb1ELb0EEENS1_21CollectiveEpilogueFwdINS6_IJS8_SA_S9_EEENS6_IJNS7_ILi1EEESI_SI_EEESC_SE_Li256ELb1ELb1ELb0ELb0EEENS1_19SingleTileSchedulerILb1ELb0ELb1ELi128EEEEEEEEEvNT_6ParamsE,"a",@progbits
	.sectionflags	@""
	.align	4
.nv.constant0._ZN7cutlass13device_kernelIN5flash19enable_sm80_to_sm89INS1_16FlashAttnFwdSm80INS1_25CollectiveMainloopFwdSm80ILi8ELi2ELb0EN4cute5tupleIJNS5_1CILi128EEENS7_ILi64EEENS7_ILi192EEEEEELi192ENS_6half_tEfNS_4arch4Sm80ELb0ELb0ELb1ELb1ELb1ELb0ELb1ELb0EEENS1_21CollectiveEpilogueFwdINS6_IJS8_SA_S9_EEENS6_IJNS7_ILi1EEESI_SI_EEESC_SE_Li256ELb1ELb1ELb0ELb0EEENS1_19SingleTileSchedulerILb1ELb0ELb1ELi128EEEEEEEEEvNT_6ParamsE:
	.zero		1944


//--------------------- .nv.constant0._ZN7cutlass13device_kernelIN5flash19enable_sm80_to_sm89INS1_16FlashAttnFwdSm80INS1_25CollectiveMainloopFwdSm80ILi8ELi2ELb0EN4cute5tupleIJNS5_1CILi128EEENS7_ILi64EEENS7_ILi192EEEEEELi192ENS_6half_tEfNS_4arch4Sm80ELb0ELb0ELb1ELb1ELb1ELb1ELb1ELb0EEENS1_21CollectiveEpilogueFwdINS6_IJS8_SA_S9_EEENS6_IJNS7_ILi1EEESI_SI_EEESC_SE_Li256ELb1ELb1ELb0ELb0EEENS1_19SingleTileSchedulerILb1ELb0ELb1ELi128EEEEEEEEEvNT_6ParamsE --------------------------
	.section	.nv.constant0._ZN7cutlass13device_kernelIN5flash19enable_sm80_to_sm89INS1_16FlashAttnFwdSm80INS1_25CollectiveMainloopFwdSm80ILi8ELi2ELb0EN4cute5tupleIJNS5_1CILi128EEENS7_ILi64EEENS7_ILi192EEEEEELi192ENS_6half_tEfNS_4arch4Sm80ELb0ELb0ELb1ELb1ELb1ELb1ELb1ELb0EEENS1_21CollectiveEpilogueFwdINS6_IJS8_SA_S9_EEENS6_IJNS7_ILi1EEESI_SI_EEESC_SE_Li256ELb1ELb1ELb0ELb0EEENS1_19SingleTileSchedulerILb1ELb0ELb1ELi128EEEEEEEEEvNT_6ParamsE,"a",@progbits
	.sectionflags	@""
	.align	4
.nv.constant0._ZN7cutlass13device_kernelIN5flash19enable_sm80_to_sm89INS1_16FlashAttnFwdSm80INS1_25CollectiveMainloopFwdSm80ILi8ELi2ELb0EN4cute5tupleIJNS5_1CILi128EEENS7_ILi64EEENS7_ILi192EEEEEELi192ENS_6half_tEfNS_4arch4Sm80ELb0ELb0ELb1ELb1ELb1ELb1ELb1ELb0EEENS1_21CollectiveEpilogueFwdINS6_IJS8_SA_S9_EEENS6_IJNS7_ILi1EEESI_SI_EEESC_SE_Li256ELb1ELb1ELb0ELb0EEENS1_19SingleTileSchedulerILb1ELb0ELb1ELi128EEEEEEEEEvNT_6ParamsE:
	.zero		1944


//--------------------- .nv.constant0._ZN7cutlass13device_kernelIN5flash19enable_sm80_to_sm89INS1_16FlashAttnFwdSm80INS1_25CollectiveMainloopFwdSm80ILi8ELi2ELb0EN4cute5tupleIJNS5_1CILi128EEENS7_ILi64EEENS7_ILi192EEEEEELi192ENS_6half_tEfNS_4arch4Sm80ELb0ELb1ELb1ELb0ELb1ELb0ELb1ELb0EEENS1_21CollectiveEpilogueFwdINS6_IJS8_SA_S9_EEENS6_IJNS7_ILi1EEESI_SI_EEESC_SE_Li256ELb0ELb1ELb0ELb0EEENS1_19SingleTileSchedulerILb0ELb0ELb1ELi128EEEEEEEEEvNT_6ParamsE --------------------------
	.section	.nv.constant0._ZN7cutlass13device_kernelIN5flash19enable_sm80_to_sm89INS1_16FlashAttnFwdSm80INS1_25CollectiveMainloopFwdSm80ILi8ELi2ELb0EN4cute5tupleIJNS5_1CILi128EEENS7_ILi64EEENS7_ILi192EEEEEELi192ENS_6half_tEfNS_4arch4Sm80ELb0ELb1ELb1ELb0ELb1ELb0ELb1ELb0EEENS1_21CollectiveEpilogueFwdINS6_IJS8_SA_S9_EEENS6_IJNS7_ILi1EEESI_SI_EEESC_SE_Li256ELb0ELb1ELb0ELb0EEENS1_19SingleTileSchedulerILb0ELb0ELb1ELi128EEEEEEEEEvNT_6ParamsE,"a",@progbits
	.sectionflags	@""
	.align	4
.nv.constant0._ZN7cutlass13device_kernelIN5flash19enable_sm80_to_sm89INS1_16FlashAttnFwdSm80INS1_25CollectiveMainloopFwdSm80ILi8ELi2ELb0EN4cute5tupleIJNS5_1CILi128EEENS7_ILi64EEENS7_ILi192EEEEEELi192ENS_6half_tEfNS_4arch4Sm80ELb0ELb1ELb1ELb0ELb1ELb0ELb1ELb0EEENS1_21CollectiveEpilogueFwdINS6_IJS8_SA_S9_EEENS6_IJNS7_ILi1EEESI_SI_EEESC_SE_Li256ELb0ELb1ELb0ELb0EEENS1_19SingleTileSchedulerILb0ELb0ELb1ELi128EEEEEEEEEvNT_6ParamsE:
	.zero		1944


//--------------------- .nv.constant0._ZN7cutlass13device_kernelIN5flash19enable_sm80_to_sm89INS1_16FlashAttnFwdSm80INS1_25CollectiveMainloopFwdSm80ILi8ELi2ELb0EN4cute5tupleIJNS5_1CILi128EEENS7_ILi64EEENS7_ILi192EEEEEELi192ENS_6half_tEfNS_4arch4Sm80ELb0ELb1ELb1ELb1ELb1ELb0ELb1ELb0EEENS1_21CollectiveEpilogueFwdINS6_IJS8_SA_S9_EEENS6_IJNS7_ILi1EEESI_SI_EEESC_SE_Li256ELb1ELb1ELb0ELb0EEENS1_19SingleTileSchedulerILb1ELb0ELb1ELi128EEEEEEEEEvNT_6ParamsE --------------------------
	.section	.nv.constant0._ZN7cutlass13device_kernelIN5flash19enable_sm80_to_sm89INS1_16FlashAttnFwdSm80INS1_25CollectiveMainloopFwdSm80ILi8ELi2ELb0EN4cute5tupleIJNS5_1CILi128EEENS7_ILi64EEENS7_ILi192EEEEEELi192ENS_6half_tEfNS_4arch4Sm80ELb0ELb1ELb1ELb1ELb1ELb0ELb1ELb0EEENS1_21CollectiveEpilogueFwdINS6_IJS8_SA_S9_EEENS6_IJNS7_ILi1EEESI_SI_EEESC_SE_Li256ELb1ELb1ELb0ELb0EEENS1_19SingleTileSchedulerILb1ELb0ELb1ELi128EEEEEEEEEvNT_6ParamsE,"a",@progbits
	.sectionflags	@""
	.align	4
.nv.constant0._ZN7cutlass13device_kernelIN5flash19enable_sm80_to_sm89INS1_16FlashAttnFwdSm80INS1_25CollectiveMainloopFwdSm80ILi8ELi2ELb0EN4cute5tupleIJNS5_1CILi128EEENS7_ILi64EEENS7_ILi192EEEEEELi192ENS_6half_tEfNS_4arch4Sm80ELb0ELb1ELb1ELb1ELb1ELb0ELb1ELb0EEENS1_21CollectiveEpilogueFwdINS6_IJS8_SA_S9_EEENS6_IJNS7_ILi1EEESI_SI_EEESC_SE_Li256ELb1ELb1ELb0ELb0EEENS1_19SingleTileSchedulerILb1ELb0ELb1ELi128EEEEEEEEEvNT_6ParamsE:
	.zero		1944


//--------------------- .nv.constant0._ZN7cutlass13device_kernelIN5flash19enable_sm80_to_sm89INS1_16FlashAttnFwdSm80INS1_25CollectiveMainloopFwdSm80ILi8ELi2ELb0EN4cute5tupleIJNS5_1CILi128EEENS7_ILi64EEENS7_ILi192EEEEEELi192ENS_6half_tEfNS_4arch4Sm80ELb0ELb1ELb1ELb1ELb1ELb1ELb1ELb0EEENS1_21CollectiveEpilogueFwdINS6_IJS8_SA_S9_EEENS6_IJNS7_ILi1EEESI_SI_EEESC_SE_Li256ELb1ELb1ELb0ELb0EEENS1_19SingleTileSchedulerILb1ELb0ELb1ELi128EEEEEEEEEvNT_6ParamsE --------------------------
	.section	.nv.constant0._ZN7cutlass13device_kernelIN5flash19enable_sm80_to_sm89INS1_16FlashAttnFwdSm80INS1_25CollectiveMainloopFwdSm80ILi8ELi2ELb0EN4cute5tupleIJNS5_1CILi128EEENS7_ILi64EEENS7_ILi192EEEEEELi192ENS_6half_tEfNS_4arch4Sm80ELb0ELb1ELb1ELb1ELb1ELb1ELb1ELb0EEENS1_21CollectiveEpilogueFwdINS6_IJS8_SA_S9_EEENS6_IJNS7_ILi1EEESI_SI_EEESC_SE_Li256ELb1ELb1ELb0ELb0EEENS1_19SingleTileSchedulerILb1ELb0ELb1ELi128EEEEEEEEEvNT_6ParamsE,"a",@progbits
	.sectionflags	@""
	.align	4
.nv.constant0._ZN7cutlass13device_kernelIN5flash19enable_sm80_to_sm89INS1_16FlashAttnFwdSm80INS1_25CollectiveMainloopFwdSm80ILi8ELi2ELb0EN4cute5tupleIJNS5_1CILi128EEENS7_ILi64EEENS7_ILi192EEEEEELi192ENS_6half_tEfNS_4arch4Sm80ELb0ELb1ELb1ELb1ELb1ELb1ELb1ELb0EEENS1_21CollectiveEpilogueFwdINS6_IJS8_SA_S9_EEENS6_IJNS7_ILi1EEESI_SI_EEESC_SE_Li256ELb1ELb1ELb0ELb0EEENS1_19SingleTileSchedulerILb1ELb0ELb1ELi128EEEEEEEEEvNT_6ParamsE:
	.zero		1944


//--------------------- .nv.constant0._ZN7cutlass13device_kernelIN5flash19enable_sm80_to_sm89INS1_16FlashAttnFwdSm80INS1_25CollectiveMainloopFwdSm80ILi8ELi2ELb0EN4cute5tupleIJNS5_1CILi128EEENS7_ILi64EEENS7_ILi192EEEEEELi192ENS_6half_tEfNS_4arch4Sm80ELb1ELb0ELb1ELb0ELb1ELb0ELb1ELb0EEENS1_21CollectiveEpilogueFwdINS6_IJS8_SA_S9_EEENS6_IJNS7_ILi1EEESI_SI_EEESC_SE_Li256ELb0ELb1ELb0ELb0EEENS1_30DynamicPersistentTileSchedulerILi256ELi256ELb0ELb1ELb0EEEEEEEEEvNT_6ParamsE --------------------------
	.section	.nv.constant0._ZN7cutlass13device_kernelIN5flash19enable_sm80_to_sm89INS1_16FlashAttnFwdSm80INS1_25CollectiveMainloopFwdSm80ILi8ELi2ELb0EN4cute5tupleIJNS5_1CILi128EEENS7_ILi64EEENS7_ILi192EEEEEELi192ENS_6half_tEfNS_4arch4Sm80ELb1ELb0ELb1ELb0ELb1ELb0ELb1ELb0EEENS1_21CollectiveEpilogueFwdINS6_IJS8_SA_S9_EEENS6_IJNS7_ILi1EEESI_SI_EEESC_SE_Li256ELb0ELb1ELb0ELb0EEENS1_30DynamicPersistentTileSchedulerILi256ELi256ELb0ELb1ELb0EEEEEEEEEvNT_6ParamsE,"a",@progbits
	.sectionflags	@""
	.align	4
.nv.constant0._ZN7cutlass13device_kernelIN5flash19enable_sm80_to_sm89INS1_16FlashAttnFwdSm80INS1_25CollectiveMainloopFwdSm80ILi8ELi2ELb0EN4cute5tupleIJNS5_1CILi128EEENS7_ILi64EEENS7_ILi192EEEEEELi192ENS_6half_tEfNS_4arch4Sm80ELb1ELb0ELb1ELb0ELb1ELb0ELb1ELb0EEENS1_21CollectiveEpilogueFwdINS6_IJS8_SA_S9_EEENS6_IJNS7_ILi1EEESI_SI_EEESC_SE_Li256ELb0ELb1ELb0ELb0EEENS1_30DynamicPersistentTileSchedulerILi256ELi256ELb0ELb1ELb0EEEEEEEEEvNT_6ParamsE:
	.zero		1960


//--------------------- .nv.constant0._ZN7cutlass13device_kernelIN5flash19enable_sm80_to_sm89INS1_16FlashAttnFwdSm80INS1_25CollectiveMainloopFwdSm80ILi8ELi2ELb0EN4cute5tupleIJNS5_1CILi128EEENS7_ILi64EEENS7_ILi192EEEEEELi192ENS_6half_tEfNS_4arch4Sm80ELb1ELb0ELb1ELb1ELb1ELb0ELb1ELb0EEENS1_21CollectiveEpilogueFwdINS6_IJS8_SA_S9_EEENS6_IJNS7_ILi1EEESI_SI_EEESC_SE_Li256ELb1ELb1ELb0ELb0EEENS1_19SingleTileSchedulerILb1ELb0ELb1ELi128EEEEEEEEEvNT_6ParamsE --------------------------
	.section	.nv.constant0._ZN7cutlass13device_kernelIN5flash19enable_sm80_to_sm89INS1_16FlashAttnFwdSm80INS1_25CollectiveMainloopFwdSm80ILi8ELi2ELb0EN4cute5tupleIJNS5_1CILi128EEENS7_ILi64EEENS7_ILi192EEEEEELi192ENS_6half_tEfNS_4arch4Sm80ELb1ELb0ELb1ELb1ELb1ELb0ELb1ELb0EEENS1_21CollectiveEpilogueFwdINS6_IJS8_SA_S9_EEENS6_IJNS7_ILi1EEESI_SI_EEESC_SE_Li256ELb1ELb1ELb0ELb0EEENS1_19SingleTileSchedulerILb1ELb0ELb1ELi128EEEEEEEEEvNT_6ParamsE,"a",@progbits
	.sectionflags	@""
	.align	4
.nv.constant0._ZN7cutlass13device_kernelIN5flash19enable_sm80_to_sm89INS1_16FlashAttnFwdSm80INS1_25CollectiveMainloopFwdSm80ILi8ELi2ELb0EN4cute5tupleIJNS5_1CILi128EEENS7_ILi64EEENS7_ILi192EEEEEELi192ENS_6half_tEfNS_4arch4Sm80ELb1ELb0ELb1ELb1ELb1ELb0ELb1ELb0EEENS1_21CollectiveEpilogueFwdINS6_IJS8_SA_S9_EEENS6_IJNS7_ILi1EEESI_SI_EEESC_SE_Li256ELb1ELb1ELb0ELb0EEENS1_19SingleTileSchedulerILb1ELb0ELb1ELi128EEEEEEEEEvNT_6ParamsE:
	.zero		1944


//--------------------- .nv.constant0._ZN7cutlass13device_kernelIN5flash19enable_sm80_to_sm89INS1_16FlashAttnFwdSm80INS1_25CollectiveMainloopFwdSm80ILi8ELi2ELb0EN4cute5tupleIJNS5_1CILi128EEENS7_ILi64EEENS7_ILi192EEEEEELi192ENS_6half_tEfNS_4arch4Sm80ELb1ELb0ELb1ELb1ELb1ELb1ELb1ELb0EEENS1_21CollectiveEpilogueFwdINS6_IJS8_SA_S9_EEENS6_IJNS7_ILi1EEESI_SI_EEESC_SE_Li256ELb1ELb1ELb0ELb0EEENS1_19SingleTileSchedulerILb1ELb0ELb1ELi128EEEEEEEEEvNT_6ParamsE --------------------------
	.section	.nv.constant0._ZN7cutlass13device_kernelIN5flash19enable_sm80_to_sm89INS1_16FlashAttnFwdSm80INS1_25CollectiveMainloopFwdSm80ILi8ELi2ELb0EN4cute5tupleIJNS5_1CILi128EEENS7_ILi64EEENS7_ILi192EEEEEELi192ENS_6half_tEfNS_4arch4Sm80ELb1ELb0ELb1ELb1ELb1ELb1ELb1ELb0EEENS1_21CollectiveEpilogueFwdINS6_IJS8_SA_S9_EEENS6_IJNS7_ILi1EEESI_SI_EEESC_SE_Li256ELb1ELb1ELb0ELb0EEENS1_19SingleTileSchedulerILb1ELb0ELb1ELi128EEEEEEEEEvNT_6ParamsE,"a",@progbits
	.sectionflags	@""
	.align	4
.nv.constant0._ZN7cutlass13device_kernelIN5flash19enable_sm80_to_sm89INS1_16FlashAttnFwdSm80INS1_25CollectiveMainloopFwdSm80ILi8ELi2ELb0EN4cute5tupleIJNS5_1CILi128EEENS7_ILi64EEENS7_ILi192EEEEEELi192ENS_6half_tEfNS_4arch4Sm80ELb1ELb0ELb1ELb1ELb1ELb1ELb1ELb0EEENS1_21CollectiveEpilogueFwdINS6_IJS8_SA_S9_EEENS6_IJNS7_ILi1EEESI_SI_EEESC_SE_Li256ELb1ELb1ELb0ELb0EEENS1_19SingleTileSchedulerILb1ELb0ELb1ELi128EEEEEEEEEvNT_6ParamsE:
	.zero		1944


//--------------------- SYMBOLS --------------------------

	.type		.nv.reservedSmem.offset0,@object
	.size		.nv.reservedSmem.offset0,0x4
